//
// Generated by NVIDIA NVVM Compiler
//
// Compiler Build ID: CL-36424714
// Cuda compilation tools, release 13.0, V13.0.88
// Based on NVVM 20.0.0
//

.version 9.0
.target sm_100
.address_size 64

	// .globl	_Z2MCPdi
.func  (.param .b64 func_retval0) __internal_accurate_pow
(
	.param .b64 __internal_accurate_pow_param_0
)
;
.global .align 4 .b8 precalc_xorwow_matrix[102400];
.global .align 4 .b8 precalc_xorwow_offset_matrix[102400];
.global .align 4 .b8 mrg32k3aM1[2304];
.global .align 4 .b8 mrg32k3aM2[2304];
.global .align 4 .b8 mrg32k3aM1SubSeq[2016];
.global .align 4 .b8 mrg32k3aM2SubSeq[2016];
.global .align 4 .b8 mrg32k3aM1Seq[2304];
.global .align 4 .b8 mrg32k3aM2Seq[2304];
.const .align 8 .b8 __cr_lgamma_table[72];

.visible .entry _Z2MCPdi(
	.param .u64 .ptr .align 1 _Z2MCPdi_param_0,
	.param .u32 _Z2MCPdi_param_1
)
{
	.local .align 8 .b8 	__local_depot0[48];
	.reg .b64 	%SP;
	.reg .b64 	%SPL;
	.reg .pred 	%p<170>;
	.reg .b32 	%r<2568>;
	.reg .b32 	%f<29>;
	.reg .b64 	%rd<47>;
	.reg .b64 	%fd<95>;

	mov.u64 	%SPL, __local_depot0;
	ld.param.u64 	%rd18, [_Z2MCPdi_param_0];
	ld.param.u32 	%r1130, [_Z2MCPdi_param_1];
	add.u64 	%rd1, %SPL, 0;
	mov.u32 	%r1136, %tid.x;
	mov.u32 	%r1137, %ctaid.x;
	mov.u32 	%r1138, %ntid.x;
	mad.lo.s32 	%r1, %r1137, %r1138, %r1136;
	mov.b32 	%r1994, 1969363375;
	mov.b32 	%r1139, 1207773362;
	st.local.v2.u32 	[%rd1], {%r1139, %r1994};
	mov.b32 	%r1992, -123459836;
	mov.b32 	%r1993, 2073827711;
	st.local.v2.u32 	[%rd1+8], {%r1993, %r1992};
	mov.b32 	%r1990, 1851689907;
	mov.b32 	%r1991, -589760388;
	st.local.v2.u32 	[%rd1+16], {%r1991, %r1990};
	setp.eq.s32 	%p2, %r1, 0;
	@%p2 bra 	$L__BB0_115;
	cvt.s64.s32 	%rd45, %r1;
	mov.b32 	%r1972, 0;
	mov.b32 	%r1994, 1969363375;
	mov.b32 	%r1993, 2073827711;
	mov.b32 	%r1992, -123459836;
	mov.b32 	%r1991, -589760388;
	mov.b32 	%r1990, 1851689907;
$L__BB0_2:
	mov.u64 	%rd3, %rd45;
	and.b64  	%rd4, %rd3, 3;
	setp.eq.s64 	%p3, %rd4, 0;
	@%p3 bra 	$L__BB0_114;
	mul.wide.u32 	%rd20, %r1972, 3200;
	mov.u64 	%rd21, precalc_xorwow_matrix;
	add.s64 	%rd5, %rd21, %rd20;
	mov.b32 	%r1990, 0;
	mov.u32 	%r1991, %r1990;
	mov.u32 	%r1992, %r1990;
	mov.u32 	%r1993, %r1990;
	mov.u32 	%r1994, %r1990;
	mov.u32 	%r1983, %r1990;
$L__BB0_4:
	mul.wide.u32 	%rd22, %r1983, 4;
	add.s64 	%rd23, %rd1, %rd22;
	ld.local.u32 	%r19, [%rd23+4];
	shl.b32 	%r20, %r1983, 5;
	mov.b32 	%r1989, 0;
$L__BB0_5:
	.pragma "nounroll";
	shr.u32 	%r1148, %r19, %r1989;
	and.b32  	%r1149, %r1148, 1;
	setp.eq.b32 	%p4, %r1149, 1;
	not.pred 	%p5, %p4;
	add.s32 	%r1150, %r20, %r1989;
	mul.lo.s32 	%r1151, %r1150, 5;
	mul.wide.u32 	%rd24, %r1151, 4;
	add.s64 	%rd6, %rd5, %rd24;
	@%p5 bra 	$L__BB0_7;
	ld.global.u32 	%r1152, [%rd6];
	xor.b32  	%r1994, %r1994, %r1152;
	ld.global.u32 	%r1153, [%rd6+4];
	xor.b32  	%r1993, %r1993, %r1153;
	ld.global.u32 	%r1154, [%rd6+8];
	xor.b32  	%r1992, %r1992, %r1154;
	ld.global.u32 	%r1155, [%rd6+12];
	xor.b32  	%r1991, %r1991, %r1155;
	ld.global.u32 	%r1156, [%rd6+16];
	xor.b32  	%r1990, %r1990, %r1156;
$L__BB0_7:
	and.b32  	%r1158, %r1148, 2;
	setp.eq.s32 	%p6, %r1158, 0;
	@%p6 bra 	$L__BB0_9;
	ld.global.u32 	%r1159, [%rd6+20];
	xor.b32  	%r1994, %r1994, %r1159;
	ld.global.u32 	%r1160, [%rd6+24];
	xor.b32  	%r1993, %r1993, %r1160;
	ld.global.u32 	%r1161, [%rd6+28];
	xor.b32  	%r1992, %r1992, %r1161;
	ld.global.u32 	%r1162, [%rd6+32];
	xor.b32  	%r1991, %r1991, %r1162;
	ld.global.u32 	%r1163, [%rd6+36];
	xor.b32  	%r1990, %r1990, %r1163;
$L__BB0_9:
	and.b32  	%r1165, %r1148, 4;
	setp.eq.s32 	%p7, %r1165, 0;
	@%p7 bra 	$L__BB0_11;
	ld.global.u32 	%r1166, [%rd6+40];
	xor.b32  	%r1994, %r1994, %r1166;
	ld.global.u32 	%r1167, [%rd6+44];
	xor.b32  	%r1993, %r1993, %r1167;
	ld.global.u32 	%r1168, [%rd6+48];
	xor.b32  	%r1992, %r1992, %r1168;
	ld.global.u32 	%r1169, [%rd6+52];
	xor.b32  	%r1991, %r1991, %r1169;
	ld.global.u32 	%r1170, [%rd6+56];
	xor.b32  	%r1990, %r1990, %r1170;
$L__BB0_11:
	and.b32  	%r1172, %r1148, 8;
	setp.eq.s32 	%p8, %r1172, 0;
	@%p8 bra 	$L__BB0_13;
	ld.global.u32 	%r1173, [%rd6+60];
	xor.b32  	%r1994, %r1994, %r1173;
	ld.global.u32 	%r1174, [%rd6+64];
	xor.b32  	%r1993, %r1993, %r1174;
	ld.global.u32 	%r1175, [%rd6+68];
	xor.b32  	%r1992, %r1992, %r1175;
	ld.global.u32 	%r1176, [%rd6+72];
	xor.b32  	%r1991, %r1991, %r1176;
	ld.global.u32 	%r1177, [%rd6+76];
	xor.b32  	%r1990, %r1990, %r1177;
$L__BB0_13:
	and.b32  	%r1179, %r1148, 16;
	setp.eq.s32 	%p9, %r1179, 0;
	@%p9 bra 	$L__BB0_15;
	ld.global.u32 	%r1180, [%rd6+80];
	xor.b32  	%r1994, %r1994, %r1180;
	ld.global.u32 	%r1181, [%rd6+84];
	xor.b32  	%r1993, %r1993, %r1181;
	ld.global.u32 	%r1182, [%rd6+88];
	xor.b32  	%r1992, %r1992, %r1182;
	ld.global.u32 	%r1183, [%rd6+92];
	xor.b32  	%r1991, %r1991, %r1183;
	ld.global.u32 	%r1184, [%rd6+96];
	xor.b32  	%r1990, %r1990, %r1184;
$L__BB0_15:
	and.b32  	%r1186, %r1148, 32;
	setp.eq.s32 	%p10, %r1186, 0;
	@%p10 bra 	$L__BB0_17;
	ld.global.u32 	%r1187, [%rd6+100];
	xor.b32  	%r1994, %r1994, %r1187;
	ld.global.u32 	%r1188, [%rd6+104];
	xor.b32  	%r1993, %r1993, %r1188;
	ld.global.u32 	%r1189, [%rd6+108];
	xor.b32  	%r1992, %r1992, %r1189;
	ld.global.u32 	%r1190, [%rd6+112];
	xor.b32  	%r1991, %r1991, %r1190;
	ld.global.u32 	%r1191, [%rd6+116];
	xor.b32  	%r1990, %r1990, %r1191;
$L__BB0_17:
	and.b32  	%r1193, %r1148, 64;
	setp.eq.s32 	%p11, %r1193, 0;
	@%p11 bra 	$L__BB0_19;
	ld.global.u32 	%r1194, [%rd6+120];
	xor.b32  	%r1994, %r1994, %r1194;
	ld.global.u32 	%r1195, [%rd6+124];
	xor.b32  	%r1993, %r1993, %r1195;
	ld.global.u32 	%r1196, [%rd6+128];
	xor.b32  	%r1992, %r1992, %r1196;
	ld.global.u32 	%r1197, [%rd6+132];
	xor.b32  	%r1991, %r1991, %r1197;
	ld.global.u32 	%r1198, [%rd6+136];
	xor.b32  	%r1990, %r1990, %r1198;
$L__BB0_19:
	and.b32  	%r1200, %r1148, 128;
	setp.eq.s32 	%p12, %r1200, 0;
	@%p12 bra 	$L__BB0_21;
	ld.global.u32 	%r1201, [%rd6+140];
	xor.b32  	%r1994, %r1994, %r1201;
	ld.global.u32 	%r1202, [%rd6+144];
	xor.b32  	%r1993, %r1993, %r1202;
	ld.global.u32 	%r1203, [%rd6+148];
	xor.b32  	%r1992, %r1992, %r1203;
	ld.global.u32 	%r1204, [%rd6+152];
	xor.b32  	%r1991, %r1991, %r1204;
	ld.global.u32 	%r1205, [%rd6+156];
	xor.b32  	%r1990, %r1990, %r1205;
$L__BB0_21:
	and.b32  	%r1207, %r1148, 256;
	setp.eq.s32 	%p13, %r1207, 0;
	@%p13 bra 	$L__BB0_23;
	ld.global.u32 	%r1208, [%rd6+160];
	xor.b32  	%r1994, %r1994, %r1208;
	ld.global.u32 	%r1209, [%rd6+164];
	xor.b32  	%r1993, %r1993, %r1209;
	ld.global.u32 	%r1210, [%rd6+168];
	xor.b32  	%r1992, %r1992, %r1210;
	ld.global.u32 	%r1211, [%rd6+172];
	xor.b32  	%r1991, %r1991, %r1211;
	ld.global.u32 	%r1212, [%rd6+176];
	xor.b32  	%r1990, %r1990, %r1212;
$L__BB0_23:
	and.b32  	%r1214, %r1148, 512;
	setp.eq.s32 	%p14, %r1214, 0;
	@%p14 bra 	$L__BB0_25;
	ld.global.u32 	%r1215, [%rd6+180];
	xor.b32  	%r1994, %r1994, %r1215;
	ld.global.u32 	%r1216, [%rd6+184];
	xor.b32  	%r1993, %r1993, %r1216;
	ld.global.u32 	%r1217, [%rd6+188];
	xor.b32  	%r1992, %r1992, %r1217;
	ld.global.u32 	%r1218, [%rd6+192];
	xor.b32  	%r1991, %r1991, %r1218;
	ld.global.u32 	%r1219, [%rd6+196];
	xor.b32  	%r1990, %r1990, %r1219;
$L__BB0_25:
	and.b32  	%r1221, %r1148, 1024;
	setp.eq.s32 	%p15, %r1221, 0;
	@%p15 bra 	$L__BB0_27;
	ld.global.u32 	%r1222, [%rd6+200];
	xor.b32  	%r1994, %r1994, %r1222;
	ld.global.u32 	%r1223, [%rd6+204];
	xor.b32  	%r1993, %r1993, %r1223;
	ld.global.u32 	%r1224, [%rd6+208];
	xor.b32  	%r1992, %r1992, %r1224;
	ld.global.u32 	%r1225, [%rd6+212];
	xor.b32  	%r1991, %r1991, %r1225;
	ld.global.u32 	%r1226, [%rd6+216];
	xor.b32  	%r1990, %r1990, %r1226;
$L__BB0_27:
	and.b32  	%r1228, %r1148, 2048;
	setp.eq.s32 	%p16, %r1228, 0;
	@%p16 bra 	$L__BB0_29;
	ld.global.u32 	%r1229, [%rd6+220];
	xor.b32  	%r1994, %r1994, %r1229;
	ld.global.u32 	%r1230, [%rd6+224];
	xor.b32  	%r1993, %r1993, %r1230;
	ld.global.u32 	%r1231, [%rd6+228];
	xor.b32  	%r1992, %r1992, %r1231;
	ld.global.u32 	%r1232, [%rd6+232];
	xor.b32  	%r1991, %r1991, %r1232;
	ld.global.u32 	%r1233, [%rd6+236];
	xor.b32  	%r1990, %r1990, %r1233;
$L__BB0_29:
	and.b32  	%r1235, %r1148, 4096;
	setp.eq.s32 	%p17, %r1235, 0;
	@%p17 bra 	$L__BB0_31;
	ld.global.u32 	%r1236, [%rd6+240];
	xor.b32  	%r1994, %r1994, %r1236;
	ld.global.u32 	%r1237, [%rd6+244];
	xor.b32  	%r1993, %r1993, %r1237;
	ld.global.u32 	%r1238, [%rd6+248];
	xor.b32  	%r1992, %r1992, %r1238;
	ld.global.u32 	%r1239, [%rd6+252];
	xor.b32  	%r1991, %r1991, %r1239;
	ld.global.u32 	%r1240, [%rd6+256];
	xor.b32  	%r1990, %r1990, %r1240;
$L__BB0_31:
	and.b32  	%r1242, %r1148, 8192;
	setp.eq.s32 	%p18, %r1242, 0;
	@%p18 bra 	$L__BB0_33;
	ld.global.u32 	%r1243, [%rd6+260];
	xor.b32  	%r1994, %r1994, %r1243;
	ld.global.u32 	%r1244, [%rd6+264];
	xor.b32  	%r1993, %r1993, %r1244;
	ld.global.u32 	%r1245, [%rd6+268];
	xor.b32  	%r1992, %r1992, %r1245;
	ld.global.u32 	%r1246, [%rd6+272];
	xor.b32  	%r1991, %r1991, %r1246;
	ld.global.u32 	%r1247, [%rd6+276];
	xor.b32  	%r1990, %r1990, %r1247;
$L__BB0_33:
	and.b32  	%r1249, %r1148, 16384;
	setp.eq.s32 	%p19, %r1249, 0;
	@%p19 bra 	$L__BB0_35;
	ld.global.u32 	%r1250, [%rd6+280];
	xor.b32  	%r1994, %r1994, %r1250;
	ld.global.u32 	%r1251, [%rd6+284];
	xor.b32  	%r1993, %r1993, %r1251;
	ld.global.u32 	%r1252, [%rd6+288];
	xor.b32  	%r1992, %r1992, %r1252;
	ld.global.u32 	%r1253, [%rd6+292];
	xor.b32  	%r1991, %r1991, %r1253;
	ld.global.u32 	%r1254, [%rd6+296];
	xor.b32  	%r1990, %r1990, %r1254;
$L__BB0_35:
	and.b32  	%r1256, %r1148, 32768;
	setp.eq.s32 	%p20, %r1256, 0;
	@%p20 bra 	$L__BB0_37;
	ld.global.u32 	%r1257, [%rd6+300];
	xor.b32  	%r1994, %r1994, %r1257;
	ld.global.u32 	%r1258, [%rd6+304];
	xor.b32  	%r1993, %r1993, %r1258;
	ld.global.u32 	%r1259, [%rd6+308];
	xor.b32  	%r1992, %r1992, %r1259;
	ld.global.u32 	%r1260, [%rd6+312];
	xor.b32  	%r1991, %r1991, %r1260;
	ld.global.u32 	%r1261, [%rd6+316];
	xor.b32  	%r1990, %r1990, %r1261;
$L__BB0_37:
	add.s32 	%r1989, %r1989, 16;
	setp.ne.s32 	%p21, %r1989, 32;
	@%p21 bra 	$L__BB0_5;
	mad.lo.s32 	%r1262, %r1983, -31, %r20;
	add.s32 	%r1983, %r1262, 1;
	setp.ne.s32 	%p22, %r1983, 5;
	@%p22 bra 	$L__BB0_4;
	st.local.u32 	[%rd1+4], %r1994;
	st.local.v2.u32 	[%rd1+8], {%r1993, %r1992};
	st.local.v2.u32 	[%rd1+16], {%r1991, %r1990};
	setp.eq.s64 	%p23, %rd4, 1;
	@%p23 bra 	$L__BB0_114;
	mov.b32 	%r1990, 0;
	mov.u32 	%r1991, %r1990;
	mov.u32 	%r1992, %r1990;
	mov.u32 	%r1993, %r1990;
	mov.u32 	%r1994, %r1990;
	mov.u32 	%r2075, %r1990;
$L__BB0_41:
	mul.wide.u32 	%rd25, %r2075, 4;
	add.s64 	%rd26, %rd1, %rd25;
	ld.local.u32 	%r195, [%rd26+4];
	shl.b32 	%r196, %r2075, 5;
	mov.b32 	%r2081, 0;
$L__BB0_42:
	.pragma "nounroll";
	shr.u32 	%r1265, %r195, %r2081;
	and.b32  	%r1266, %r1265, 1;
	setp.eq.b32 	%p24, %r1266, 1;
	not.pred 	%p25, %p24;
	add.s32 	%r1267, %r196, %r2081;
	mul.lo.s32 	%r1268, %r1267, 5;
	mul.wide.u32 	%rd27, %r1268, 4;
	add.s64 	%rd7, %rd5, %rd27;
	@%p25 bra 	$L__BB0_44;
	ld.global.u32 	%r1269, [%rd7];
	xor.b32  	%r1994, %r1994, %r1269;
	ld.global.u32 	%r1270, [%rd7+4];
	xor.b32  	%r1993, %r1993, %r1270;
	ld.global.u32 	%r1271, [%rd7+8];
	xor.b32  	%r1992, %r1992, %r1271;
	ld.global.u32 	%r1272, [%rd7+12];
	xor.b32  	%r1991, %r1991, %r1272;
	ld.global.u32 	%r1273, [%rd7+16];
	xor.b32  	%r1990, %r1990, %r1273;
$L__BB0_44:
	and.b32  	%r1275, %r1265, 2;
	setp.eq.s32 	%p26, %r1275, 0;
	@%p26 bra 	$L__BB0_46;
	ld.global.u32 	%r1276, [%rd7+20];
	xor.b32  	%r1994, %r1994, %r1276;
	ld.global.u32 	%r1277, [%rd7+24];
	xor.b32  	%r1993, %r1993, %r1277;
	ld.global.u32 	%r1278, [%rd7+28];
	xor.b32  	%r1992, %r1992, %r1278;
	ld.global.u32 	%r1279, [%rd7+32];
	xor.b32  	%r1991, %r1991, %r1279;
	ld.global.u32 	%r1280, [%rd7+36];
	xor.b32  	%r1990, %r1990, %r1280;
$L__BB0_46:
	and.b32  	%r1282, %r1265, 4;
	setp.eq.s32 	%p27, %r1282, 0;
	@%p27 bra 	$L__BB0_48;
	ld.global.u32 	%r1283, [%rd7+40];
	xor.b32  	%r1994, %r1994, %r1283;
	ld.global.u32 	%r1284, [%rd7+44];
	xor.b32  	%r1993, %r1993, %r1284;
	ld.global.u32 	%r1285, [%rd7+48];
	xor.b32  	%r1992, %r1992, %r1285;
	ld.global.u32 	%r1286, [%rd7+52];
	xor.b32  	%r1991, %r1991, %r1286;
	ld.global.u32 	%r1287, [%rd7+56];
	xor.b32  	%r1990, %r1990, %r1287;
$L__BB0_48:
	and.b32  	%r1289, %r1265, 8;
	setp.eq.s32 	%p28, %r1289, 0;
	@%p28 bra 	$L__BB0_50;
	ld.global.u32 	%r1290, [%rd7+60];
	xor.b32  	%r1994, %r1994, %r1290;
	ld.global.u32 	%r1291, [%rd7+64];
	xor.b32  	%r1993, %r1993, %r1291;
	ld.global.u32 	%r1292, [%rd7+68];
	xor.b32  	%r1992, %r1992, %r1292;
	ld.global.u32 	%r1293, [%rd7+72];
	xor.b32  	%r1991, %r1991, %r1293;
	ld.global.u32 	%r1294, [%rd7+76];
	xor.b32  	%r1990, %r1990, %r1294;
$L__BB0_50:
	and.b32  	%r1296, %r1265, 16;
	setp.eq.s32 	%p29, %r1296, 0;
	@%p29 bra 	$L__BB0_52;
	ld.global.u32 	%r1297, [%rd7+80];
	xor.b32  	%r1994, %r1994, %r1297;
	ld.global.u32 	%r1298, [%rd7+84];
	xor.b32  	%r1993, %r1993, %r1298;
	ld.global.u32 	%r1299, [%rd7+88];
	xor.b32  	%r1992, %r1992, %r1299;
	ld.global.u32 	%r1300, [%rd7+92];
	xor.b32  	%r1991, %r1991, %r1300;
	ld.global.u32 	%r1301, [%rd7+96];
	xor.b32  	%r1990, %r1990, %r1301;
$L__BB0_52:
	and.b32  	%r1303, %r1265, 32;
	setp.eq.s32 	%p30, %r1303, 0;
	@%p30 bra 	$L__BB0_54;
	ld.global.u32 	%r1304, [%rd7+100];
	xor.b32  	%r1994, %r1994, %r1304;
	ld.global.u32 	%r1305, [%rd7+104];
	xor.b32  	%r1993, %r1993, %r1305;
	ld.global.u32 	%r1306, [%rd7+108];
	xor.b32  	%r1992, %r1992, %r1306;
	ld.global.u32 	%r1307, [%rd7+112];
	xor.b32  	%r1991, %r1991, %r1307;
	ld.global.u32 	%r1308, [%rd7+116];
	xor.b32  	%r1990, %r1990, %r1308;
$L__BB0_54:
	and.b32  	%r1310, %r1265, 64;
	setp.eq.s32 	%p31, %r1310, 0;
	@%p31 bra 	$L__BB0_56;
	ld.global.u32 	%r1311, [%rd7+120];
	xor.b32  	%r1994, %r1994, %r1311;
	ld.global.u32 	%r1312, [%rd7+124];
	xor.b32  	%r1993, %r1993, %r1312;
	ld.global.u32 	%r1313, [%rd7+128];
	xor.b32  	%r1992, %r1992, %r1313;
	ld.global.u32 	%r1314, [%rd7+132];
	xor.b32  	%r1991, %r1991, %r1314;
	ld.global.u32 	%r1315, [%rd7+136];
	xor.b32  	%r1990, %r1990, %r1315;
$L__BB0_56:
	and.b32  	%r1317, %r1265, 128;
	setp.eq.s32 	%p32, %r1317, 0;
	@%p32 bra 	$L__BB0_58;
	ld.global.u32 	%r1318, [%rd7+140];
	xor.b32  	%r1994, %r1994, %r1318;
	ld.global.u32 	%r1319, [%rd7+144];
	xor.b32  	%r1993, %r1993, %r1319;
	ld.global.u32 	%r1320, [%rd7+148];
	xor.b32  	%r1992, %r1992, %r1320;
	ld.global.u32 	%r1321, [%rd7+152];
	xor.b32  	%r1991, %r1991, %r1321;
	ld.global.u32 	%r1322, [%rd7+156];
	xor.b32  	%r1990, %r1990, %r1322;
$L__BB0_58:
	and.b32  	%r1324, %r1265, 256;
	setp.eq.s32 	%p33, %r1324, 0;
	@%p33 bra 	$L__BB0_60;
	ld.global.u32 	%r1325, [%rd7+160];
	xor.b32  	%r1994, %r1994, %r1325;
	ld.global.u32 	%r1326, [%rd7+164];
	xor.b32  	%r1993, %r1993, %r1326;
	ld.global.u32 	%r1327, [%rd7+168];
	xor.b32  	%r1992, %r1992, %r1327;
	ld.global.u32 	%r1328, [%rd7+172];
	xor.b32  	%r1991, %r1991, %r1328;
	ld.global.u32 	%r1329, [%rd7+176];
	xor.b32  	%r1990, %r1990, %r1329;
$L__BB0_60:
	and.b32  	%r1331, %r1265, 512;
	setp.eq.s32 	%p34, %r1331, 0;
	@%p34 bra 	$L__BB0_62;
	ld.global.u32 	%r1332, [%rd7+180];
	xor.b32  	%r1994, %r1994, %r1332;
	ld.global.u32 	%r1333, [%rd7+184];
	xor.b32  	%r1993, %r1993, %r1333;
	ld.global.u32 	%r1334, [%rd7+188];
	xor.b32  	%r1992, %r1992, %r1334;
	ld.global.u32 	%r1335, [%rd7+192];
	xor.b32  	%r1991, %r1991, %r1335;
	ld.global.u32 	%r1336, [%rd7+196];
	xor.b32  	%r1990, %r1990, %r1336;
$L__BB0_62:
	and.b32  	%r1338, %r1265, 1024;
	setp.eq.s32 	%p35, %r1338, 0;
	@%p35 bra 	$L__BB0_64;
	ld.global.u32 	%r1339, [%rd7+200];
	xor.b32  	%r1994, %r1994, %r1339;
	ld.global.u32 	%r1340, [%rd7+204];
	xor.b32  	%r1993, %r1993, %r1340;
	ld.global.u32 	%r1341, [%rd7+208];
	xor.b32  	%r1992, %r1992, %r1341;
	ld.global.u32 	%r1342, [%rd7+212];
	xor.b32  	%r1991, %r1991, %r1342;
	ld.global.u32 	%r1343, [%rd7+216];
	xor.b32  	%r1990, %r1990, %r1343;
$L__BB0_64:
	and.b32  	%r1345, %r1265, 2048;
	setp.eq.s32 	%p36, %r1345, 0;
	@%p36 bra 	$L__BB0_66;
	ld.global.u32 	%r1346, [%rd7+220];
	xor.b32  	%r1994, %r1994, %r1346;
	ld.global.u32 	%r1347, [%rd7+224];
	xor.b32  	%r1993, %r1993, %r1347;
	ld.global.u32 	%r1348, [%rd7+228];
	xor.b32  	%r1992, %r1992, %r1348;
	ld.global.u32 	%r1349, [%rd7+232];
	xor.b32  	%r1991, %r1991, %r1349;
	ld.global.u32 	%r1350, [%rd7+236];
	xor.b32  	%r1990, %r1990, %r1350;
$L__BB0_66:
	and.b32  	%r1352, %r1265, 4096;
	setp.eq.s32 	%p37, %r1352, 0;
	@%p37 bra 	$L__BB0_68;
	ld.global.u32 	%r1353, [%rd7+240];
	xor.b32  	%r1994, %r1994, %r1353;
	ld.global.u32 	%r1354, [%rd7+244];
	xor.b32  	%r1993, %r1993, %r1354;
	ld.global.u32 	%r1355, [%rd7+248];
	xor.b32  	%r1992, %r1992, %r1355;
	ld.global.u32 	%r1356, [%rd7+252];
	xor.b32  	%r1991, %r1991, %r1356;
	ld.global.u32 	%r1357, [%rd7+256];
	xor.b32  	%r1990, %r1990, %r1357;
$L__BB0_68:
	and.b32  	%r1359, %r1265, 8192;
	setp.eq.s32 	%p38, %r1359, 0;
	@%p38 bra 	$L__BB0_70;
	ld.global.u32 	%r1360, [%rd7+260];
	xor.b32  	%r1994, %r1994, %r1360;
	ld.global.u32 	%r1361, [%rd7+264];
	xor.b32  	%r1993, %r1993, %r1361;
	ld.global.u32 	%r1362, [%rd7+268];
	xor.b32  	%r1992, %r1992, %r1362;
	ld.global.u32 	%r1363, [%rd7+272];
	xor.b32  	%r1991, %r1991, %r1363;
	ld.global.u32 	%r1364, [%rd7+276];
	xor.b32  	%r1990, %r1990, %r1364;
$L__BB0_70:
	and.b32  	%r1366, %r1265, 16384;
	setp.eq.s32 	%p39, %r1366, 0;
	@%p39 bra 	$L__BB0_72;
	ld.global.u32 	%r1367, [%rd7+280];
	xor.b32  	%r1994, %r1994, %r1367;
	ld.global.u32 	%r1368, [%rd7+284];
	xor.b32  	%r1993, %r1993, %r1368;
	ld.global.u32 	%r1369, [%rd7+288];
	xor.b32  	%r1992, %r1992, %r1369;
	ld.global.u32 	%r1370, [%rd7+292];
	xor.b32  	%r1991, %r1991, %r1370;
	ld.global.u32 	%r1371, [%rd7+296];
	xor.b32  	%r1990, %r1990, %r1371;
$L__BB0_72:
	and.b32  	%r1373, %r1265, 32768;
	setp.eq.s32 	%p40, %r1373, 0;
	@%p40 bra 	$L__BB0_74;
	ld.global.u32 	%r1374, [%rd7+300];
	xor.b32  	%r1994, %r1994, %r1374;
	ld.global.u32 	%r1375, [%rd7+304];
	xor.b32  	%r1993, %r1993, %r1375;
	ld.global.u32 	%r1376, [%rd7+308];
	xor.b32  	%r1992, %r1992, %r1376;
	ld.global.u32 	%r1377, [%rd7+312];
	xor.b32  	%r1991, %r1991, %r1377;
	ld.global.u32 	%r1378, [%rd7+316];
	xor.b32  	%r1990, %r1990, %r1378;
$L__BB0_74:
	add.s32 	%r2081, %r2081, 16;
	setp.ne.s32 	%p41, %r2081, 32;
	@%p41 bra 	$L__BB0_42;
	mad.lo.s32 	%r1379, %r2075, -31, %r196;
	add.s32 	%r2075, %r1379, 1;
	setp.ne.s32 	%p42, %r2075, 5;
	@%p42 bra 	$L__BB0_41;
	st.local.u32 	[%rd1+4], %r1994;
	st.local.v2.u32 	[%rd1+8], {%r1993, %r1992};
	st.local.v2.u32 	[%rd1+16], {%r1991, %r1990};
	setp.ne.s64 	%p43, %rd4, 3;
	@%p43 bra 	$L__BB0_114;
	mov.b32 	%r1990, 0;
	mov.u32 	%r1991, %r1990;
	mov.u32 	%r1992, %r1990;
	mov.u32 	%r1993, %r1990;
	mov.u32 	%r1994, %r1990;
	mov.u32 	%r2167, %r1990;
$L__BB0_78:
	mul.wide.u32 	%rd28, %r2167, 4;
	add.s64 	%rd29, %rd1, %rd28;
	ld.local.u32 	%r371, [%rd29+4];
	shl.b32 	%r372, %r2167, 5;
	mov.b32 	%r2173, 0;
$L__BB0_79:
	.pragma "nounroll";
	shr.u32 	%r1382, %r371, %r2173;
	and.b32  	%r1383, %r1382, 1;
	setp.eq.b32 	%p44, %r1383, 1;
	not.pred 	%p45, %p44;
	add.s32 	%r1384, %r372, %r2173;
	mul.lo.s32 	%r1385, %r1384, 5;
	mul.wide.u32 	%rd30, %r1385, 4;
	add.s64 	%rd8, %rd5, %rd30;
	@%p45 bra 	$L__BB0_81;
	ld.global.u32 	%r1386, [%rd8];
	xor.b32  	%r1994, %r1994, %r1386;
	ld.global.u32 	%r1387, [%rd8+4];
	xor.b32  	%r1993, %r1993, %r1387;
	ld.global.u32 	%r1388, [%rd8+8];
	xor.b32  	%r1992, %r1992, %r1388;
	ld.global.u32 	%r1389, [%rd8+12];
	xor.b32  	%r1991, %r1991, %r1389;
	ld.global.u32 	%r1390, [%rd8+16];
	xor.b32  	%r1990, %r1990, %r1390;
$L__BB0_81:
	and.b32  	%r1392, %r1382, 2;
	setp.eq.s32 	%p46, %r1392, 0;
	@%p46 bra 	$L__BB0_83;
	ld.global.u32 	%r1393, [%rd8+20];
	xor.b32  	%r1994, %r1994, %r1393;
	ld.global.u32 	%r1394, [%rd8+24];
	xor.b32  	%r1993, %r1993, %r1394;
	ld.global.u32 	%r1395, [%rd8+28];
	xor.b32  	%r1992, %r1992, %r1395;
	ld.global.u32 	%r1396, [%rd8+32];
	xor.b32  	%r1991, %r1991, %r1396;
	ld.global.u32 	%r1397, [%rd8+36];
	xor.b32  	%r1990, %r1990, %r1397;
$L__BB0_83:
	and.b32  	%r1399, %r1382, 4;
	setp.eq.s32 	%p47, %r1399, 0;
	@%p47 bra 	$L__BB0_85;
	ld.global.u32 	%r1400, [%rd8+40];
	xor.b32  	%r1994, %r1994, %r1400;
	ld.global.u32 	%r1401, [%rd8+44];
	xor.b32  	%r1993, %r1993, %r1401;
	ld.global.u32 	%r1402, [%rd8+48];
	xor.b32  	%r1992, %r1992, %r1402;
	ld.global.u32 	%r1403, [%rd8+52];
	xor.b32  	%r1991, %r1991, %r1403;
	ld.global.u32 	%r1404, [%rd8+56];
	xor.b32  	%r1990, %r1990, %r1404;
$L__BB0_85:
	and.b32  	%r1406, %r1382, 8;
	setp.eq.s32 	%p48, %r1406, 0;
	@%p48 bra 	$L__BB0_87;
	ld.global.u32 	%r1407, [%rd8+60];
	xor.b32  	%r1994, %r1994, %r1407;
	ld.global.u32 	%r1408, [%rd8+64];
	xor.b32  	%r1993, %r1993, %r1408;
	ld.global.u32 	%r1409, [%rd8+68];
	xor.b32  	%r1992, %r1992, %r1409;
	ld.global.u32 	%r1410, [%rd8+72];
	xor.b32  	%r1991, %r1991, %r1410;
	ld.global.u32 	%r1411, [%rd8+76];
	xor.b32  	%r1990, %r1990, %r1411;
$L__BB0_87:
	and.b32  	%r1413, %r1382, 16;
	setp.eq.s32 	%p49, %r1413, 0;
	@%p49 bra 	$L__BB0_89;
	ld.global.u32 	%r1414, [%rd8+80];
	xor.b32  	%r1994, %r1994, %r1414;
	ld.global.u32 	%r1415, [%rd8+84];
	xor.b32  	%r1993, %r1993, %r1415;
	ld.global.u32 	%r1416, [%rd8+88];
	xor.b32  	%r1992, %r1992, %r1416;
	ld.global.u32 	%r1417, [%rd8+92];
	xor.b32  	%r1991, %r1991, %r1417;
	ld.global.u32 	%r1418, [%rd8+96];
	xor.b32  	%r1990, %r1990, %r1418;
$L__BB0_89:
	and.b32  	%r1420, %r1382, 32;
	setp.eq.s32 	%p50, %r1420, 0;
	@%p50 bra 	$L__BB0_91;
	ld.global.u32 	%r1421, [%rd8+100];
	xor.b32  	%r1994, %r1994, %r1421;
	ld.global.u32 	%r1422, [%rd8+104];
	xor.b32  	%r1993, %r1993, %r1422;
	ld.global.u32 	%r1423, [%rd8+108];
	xor.b32  	%r1992, %r1992, %r1423;
	ld.global.u32 	%r1424, [%rd8+112];
	xor.b32  	%r1991, %r1991, %r1424;
	ld.global.u32 	%r1425, [%rd8+116];
	xor.b32  	%r1990, %r1990, %r1425;
$L__BB0_91:
	and.b32  	%r1427, %r1382, 64;
	setp.eq.s32 	%p51, %r1427, 0;
	@%p51 bra 	$L__BB0_93;
	ld.global.u32 	%r1428, [%rd8+120];
	xor.b32  	%r1994, %r1994, %r1428;
	ld.global.u32 	%r1429, [%rd8+124];
	xor.b32  	%r1993, %r1993, %r1429;
	ld.global.u32 	%r1430, [%rd8+128];
	xor.b32  	%r1992, %r1992, %r1430;
	ld.global.u32 	%r1431, [%rd8+132];
	xor.b32  	%r1991, %r1991, %r1431;
	ld.global.u32 	%r1432, [%rd8+136];
	xor.b32  	%r1990, %r1990, %r1432;
$L__BB0_93:
	and.b32  	%r1434, %r1382, 128;
	setp.eq.s32 	%p52, %r1434, 0;
	@%p52 bra 	$L__BB0_95;
	ld.global.u32 	%r1435, [%rd8+140];
	xor.b32  	%r1994, %r1994, %r1435;
	ld.global.u32 	%r1436, [%rd8+144];
	xor.b32  	%r1993, %r1993, %r1436;
	ld.global.u32 	%r1437, [%rd8+148];
	xor.b32  	%r1992, %r1992, %r1437;
	ld.global.u32 	%r1438, [%rd8+152];
	xor.b32  	%r1991, %r1991, %r1438;
	ld.global.u32 	%r1439, [%rd8+156];
	xor.b32  	%r1990, %r1990, %r1439;
$L__BB0_95:
	and.b32  	%r1441, %r1382, 256;
	setp.eq.s32 	%p53, %r1441, 0;
	@%p53 bra 	$L__BB0_97;
	ld.global.u32 	%r1442, [%rd8+160];
	xor.b32  	%r1994, %r1994, %r1442;
	ld.global.u32 	%r1443, [%rd8+164];
	xor.b32  	%r1993, %r1993, %r1443;
	ld.global.u32 	%r1444, [%rd8+168];
	xor.b32  	%r1992, %r1992, %r1444;
	ld.global.u32 	%r1445, [%rd8+172];
	xor.b32  	%r1991, %r1991, %r1445;
	ld.global.u32 	%r1446, [%rd8+176];
	xor.b32  	%r1990, %r1990, %r1446;
$L__BB0_97:
	and.b32  	%r1448, %r1382, 512;
	setp.eq.s32 	%p54, %r1448, 0;
	@%p54 bra 	$L__BB0_99;
	ld.global.u32 	%r1449, [%rd8+180];
	xor.b32  	%r1994, %r1994, %r1449;
	ld.global.u32 	%r1450, [%rd8+184];
	xor.b32  	%r1993, %r1993, %r1450;
	ld.global.u32 	%r1451, [%rd8+188];
	xor.b32  	%r1992, %r1992, %r1451;
	ld.global.u32 	%r1452, [%rd8+192];
	xor.b32  	%r1991, %r1991, %r1452;
	ld.global.u32 	%r1453, [%rd8+196];
	xor.b32  	%r1990, %r1990, %r1453;
$L__BB0_99:
	and.b32  	%r1455, %r1382, 1024;
	setp.eq.s32 	%p55, %r1455, 0;
	@%p55 bra 	$L__BB0_101;
	ld.global.u32 	%r1456, [%rd8+200];
	xor.b32  	%r1994, %r1994, %r1456;
	ld.global.u32 	%r1457, [%rd8+204];
	xor.b32  	%r1993, %r1993, %r1457;
	ld.global.u32 	%r1458, [%rd8+208];
	xor.b32  	%r1992, %r1992, %r1458;
	ld.global.u32 	%r1459, [%rd8+212];
	xor.b32  	%r1991, %r1991, %r1459;
	ld.global.u32 	%r1460, [%rd8+216];
	xor.b32  	%r1990, %r1990, %r1460;
$L__BB0_101:
	and.b32  	%r1462, %r1382, 2048;
	setp.eq.s32 	%p56, %r1462, 0;
	@%p56 bra 	$L__BB0_103;
	ld.global.u32 	%r1463, [%rd8+220];
	xor.b32  	%r1994, %r1994, %r1463;
	ld.global.u32 	%r1464, [%rd8+224];
	xor.b32  	%r1993, %r1993, %r1464;
	ld.global.u32 	%r1465, [%rd8+228];
	xor.b32  	%r1992, %r1992, %r1465;
	ld.global.u32 	%r1466, [%rd8+232];
	xor.b32  	%r1991, %r1991, %r1466;
	ld.global.u32 	%r1467, [%rd8+236];
	xor.b32  	%r1990, %r1990, %r1467;
$L__BB0_103:
	and.b32  	%r1469, %r1382, 4096;
	setp.eq.s32 	%p57, %r1469, 0;
	@%p57 bra 	$L__BB0_105;
	ld.global.u32 	%r1470, [%rd8+240];
	xor.b32  	%r1994, %r1994, %r1470;
	ld.global.u32 	%r1471, [%rd8+244];
	xor.b32  	%r1993, %r1993, %r1471;
	ld.global.u32 	%r1472, [%rd8+248];
	xor.b32  	%r1992, %r1992, %r1472;
	ld.global.u32 	%r1473, [%rd8+252];
	xor.b32  	%r1991, %r1991, %r1473;
	ld.global.u32 	%r1474, [%rd8+256];
	xor.b32  	%r1990, %r1990, %r1474;
$L__BB0_105:
	and.b32  	%r1476, %r1382, 8192;
	setp.eq.s32 	%p58, %r1476, 0;
	@%p58 bra 	$L__BB0_107;
	ld.global.u32 	%r1477, [%rd8+260];
	xor.b32  	%r1994, %r1994, %r1477;
	ld.global.u32 	%r1478, [%rd8+264];
	xor.b32  	%r1993, %r1993, %r1478;
	ld.global.u32 	%r1479, [%rd8+268];
	xor.b32  	%r1992, %r1992, %r1479;
	ld.global.u32 	%r1480, [%rd8+272];
	xor.b32  	%r1991, %r1991, %r1480;
	ld.global.u32 	%r1481, [%rd8+276];
	xor.b32  	%r1990, %r1990, %r1481;
$L__BB0_107:
	and.b32  	%r1483, %r1382, 16384;
	setp.eq.s32 	%p59, %r1483, 0;
	@%p59 bra 	$L__BB0_109;
	ld.global.u32 	%r1484, [%rd8+280];
	xor.b32  	%r1994, %r1994, %r1484;
	ld.global.u32 	%r1485, [%rd8+284];
	xor.b32  	%r1993, %r1993, %r1485;
	ld.global.u32 	%r1486, [%rd8+288];
	xor.b32  	%r1992, %r1992, %r1486;
	ld.global.u32 	%r1487, [%rd8+292];
	xor.b32  	%r1991, %r1991, %r1487;
	ld.global.u32 	%r1488, [%rd8+296];
	xor.b32  	%r1990, %r1990, %r1488;
$L__BB0_109:
	and.b32  	%r1490, %r1382, 32768;
	setp.eq.s32 	%p60, %r1490, 0;
	@%p60 bra 	$L__BB0_111;
	ld.global.u32 	%r1491, [%rd8+300];
	xor.b32  	%r1994, %r1994, %r1491;
	ld.global.u32 	%r1492, [%rd8+304];
	xor.b32  	%r1993, %r1993, %r1492;
	ld.global.u32 	%r1493, [%rd8+308];
	xor.b32  	%r1992, %r1992, %r1493;
	ld.global.u32 	%r1494, [%rd8+312];
	xor.b32  	%r1991, %r1991, %r1494;
	ld.global.u32 	%r1495, [%rd8+316];
	xor.b32  	%r1990, %r1990, %r1495;
$L__BB0_111:
	add.s32 	%r2173, %r2173, 16;
	setp.ne.s32 	%p61, %r2173, 32;
	@%p61 bra 	$L__BB0_79;
	mad.lo.s32 	%r1496, %r2167, -31, %r372;
	add.s32 	%r2167, %r1496, 1;
	setp.ne.s32 	%p62, %r2167, 5;
	@%p62 bra 	$L__BB0_78;
	st.local.u32 	[%rd1+4], %r1994;
	st.local.v2.u32 	[%rd1+8], {%r1993, %r1992};
	st.local.v2.u32 	[%rd1+16], {%r1991, %r1990};
$L__BB0_114:
	shr.u64 	%rd45, %rd3, 2;
	add.s32 	%r1972, %r1972, 1;
	setp.lt.u64 	%p63, %rd3, 4;
	@%p63 bra 	$L__BB0_115;
	bra.uni 	$L__BB0_2;
$L__BB0_115:
	mov.b64 	%rd46, 654;
	mov.b32 	%r2264, 0;
	mov.u64 	%rd33, precalc_xorwow_offset_matrix;
$L__BB0_116:
	and.b64  	%rd11, %rd46, 3;
	setp.eq.s64 	%p64, %rd11, 0;
	@%p64 bra 	$L__BB0_228;
	mul.wide.u32 	%rd32, %r2264, 3200;
	add.s64 	%rd12, %rd33, %rd32;
	mov.b32 	%r1990, 0;
	mov.u32 	%r1991, %r1990;
	mov.u32 	%r1992, %r1990;
	mov.u32 	%r1993, %r1990;
	mov.u32 	%r1994, %r1990;
	mov.u32 	%r2270, %r1990;
$L__BB0_118:
	mul.wide.u32 	%rd34, %r2270, 4;
	add.s64 	%rd35, %rd1, %rd34;
	ld.local.u32 	%r559, [%rd35+4];
	shl.b32 	%r560, %r2270, 5;
	mov.b32 	%r2276, 0;
$L__BB0_119:
	.pragma "nounroll";
	shr.u32 	%r1500, %r559, %r2276;
	and.b32  	%r1501, %r1500, 1;
	setp.eq.b32 	%p65, %r1501, 1;
	not.pred 	%p66, %p65;
	add.s32 	%r1502, %r560, %r2276;
	mul.lo.s32 	%r1503, %r1502, 5;
	mul.wide.u32 	%rd36, %r1503, 4;
	add.s64 	%rd13, %rd12, %rd36;
	@%p66 bra 	$L__BB0_121;
	ld.global.u32 	%r1504, [%rd13];
	xor.b32  	%r1994, %r1994, %r1504;
	ld.global.u32 	%r1505, [%rd13+4];
	xor.b32  	%r1993, %r1993, %r1505;
	ld.global.u32 	%r1506, [%rd13+8];
	xor.b32  	%r1992, %r1992, %r1506;
	ld.global.u32 	%r1507, [%rd13+12];
	xor.b32  	%r1991, %r1991, %r1507;
	ld.global.u32 	%r1508, [%rd13+16];
	xor.b32  	%r1990, %r1990, %r1508;
$L__BB0_121:
	and.b32  	%r1510, %r1500, 2;
	setp.eq.s32 	%p67, %r1510, 0;
	@%p67 bra 	$L__BB0_123;
	ld.global.u32 	%r1511, [%rd13+20];
	xor.b32  	%r1994, %r1994, %r1511;
	ld.global.u32 	%r1512, [%rd13+24];
	xor.b32  	%r1993, %r1993, %r1512;
	ld.global.u32 	%r1513, [%rd13+28];
	xor.b32  	%r1992, %r1992, %r1513;
	ld.global.u32 	%r1514, [%rd13+32];
	xor.b32  	%r1991, %r1991, %r1514;
	ld.global.u32 	%r1515, [%rd13+36];
	xor.b32  	%r1990, %r1990, %r1515;
$L__BB0_123:
	and.b32  	%r1517, %r1500, 4;
	setp.eq.s32 	%p68, %r1517, 0;
	@%p68 bra 	$L__BB0_125;
	ld.global.u32 	%r1518, [%rd13+40];
	xor.b32  	%r1994, %r1994, %r1518;
	ld.global.u32 	%r1519, [%rd13+44];
	xor.b32  	%r1993, %r1993, %r1519;
	ld.global.u32 	%r1520, [%rd13+48];
	xor.b32  	%r1992, %r1992, %r1520;
	ld.global.u32 	%r1521, [%rd13+52];
	xor.b32  	%r1991, %r1991, %r1521;
	ld.global.u32 	%r1522, [%rd13+56];
	xor.b32  	%r1990, %r1990, %r1522;
$L__BB0_125:
	and.b32  	%r1524, %r1500, 8;
	setp.eq.s32 	%p69, %r1524, 0;
	@%p69 bra 	$L__BB0_127;
	ld.global.u32 	%r1525, [%rd13+60];
	xor.b32  	%r1994, %r1994, %r1525;
	ld.global.u32 	%r1526, [%rd13+64];
	xor.b32  	%r1993, %r1993, %r1526;
	ld.global.u32 	%r1527, [%rd13+68];
	xor.b32  	%r1992, %r1992, %r1527;
	ld.global.u32 	%r1528, [%rd13+72];
	xor.b32  	%r1991, %r1991, %r1528;
	ld.global.u32 	%r1529, [%rd13+76];
	xor.b32  	%r1990, %r1990, %r1529;
$L__BB0_127:
	and.b32  	%r1531, %r1500, 16;
	setp.eq.s32 	%p70, %r1531, 0;
	@%p70 bra 	$L__BB0_129;
	ld.global.u32 	%r1532, [%rd13+80];
	xor.b32  	%r1994, %r1994, %r1532;
	ld.global.u32 	%r1533, [%rd13+84];
	xor.b32  	%r1993, %r1993, %r1533;
	ld.global.u32 	%r1534, [%rd13+88];
	xor.b32  	%r1992, %r1992, %r1534;
	ld.global.u32 	%r1535, [%rd13+92];
	xor.b32  	%r1991, %r1991, %r1535;
	ld.global.u32 	%r1536, [%rd13+96];
	xor.b32  	%r1990, %r1990, %r1536;
$L__BB0_129:
	and.b32  	%r1538, %r1500, 32;
	setp.eq.s32 	%p71, %r1538, 0;
	@%p71 bra 	$L__BB0_131;
	ld.global.u32 	%r1539, [%rd13+100];
	xor.b32  	%r1994, %r1994, %r1539;
	ld.global.u32 	%r1540, [%rd13+104];
	xor.b32  	%r1993, %r1993, %r1540;
	ld.global.u32 	%r1541, [%rd13+108];
	xor.b32  	%r1992, %r1992, %r1541;
	ld.global.u32 	%r1542, [%rd13+112];
	xor.b32  	%r1991, %r1991, %r1542;
	ld.global.u32 	%r1543, [%rd13+116];
	xor.b32  	%r1990, %r1990, %r1543;
$L__BB0_131:
	and.b32  	%r1545, %r1500, 64;
	setp.eq.s32 	%p72, %r1545, 0;
	@%p72 bra 	$L__BB0_133;
	ld.global.u32 	%r1546, [%rd13+120];
	xor.b32  	%r1994, %r1994, %r1546;
	ld.global.u32 	%r1547, [%rd13+124];
	xor.b32  	%r1993, %r1993, %r1547;
	ld.global.u32 	%r1548, [%rd13+128];
	xor.b32  	%r1992, %r1992, %r1548;
	ld.global.u32 	%r1549, [%rd13+132];
	xor.b32  	%r1991, %r1991, %r1549;
	ld.global.u32 	%r1550, [%rd13+136];
	xor.b32  	%r1990, %r1990, %r1550;
$L__BB0_133:
	and.b32  	%r1552, %r1500, 128;
	setp.eq.s32 	%p73, %r1552, 0;
	@%p73 bra 	$L__BB0_135;
	ld.global.u32 	%r1553, [%rd13+140];
	xor.b32  	%r1994, %r1994, %r1553;
	ld.global.u32 	%r1554, [%rd13+144];
	xor.b32  	%r1993, %r1993, %r1554;
	ld.global.u32 	%r1555, [%rd13+148];
	xor.b32  	%r1992, %r1992, %r1555;
	ld.global.u32 	%r1556, [%rd13+152];
	xor.b32  	%r1991, %r1991, %r1556;
	ld.global.u32 	%r1557, [%rd13+156];
	xor.b32  	%r1990, %r1990, %r1557;
$L__BB0_135:
	and.b32  	%r1559, %r1500, 256;
	setp.eq.s32 	%p74, %r1559, 0;
	@%p74 bra 	$L__BB0_137;
	ld.global.u32 	%r1560, [%rd13+160];
	xor.b32  	%r1994, %r1994, %r1560;
	ld.global.u32 	%r1561, [%rd13+164];
	xor.b32  	%r1993, %r1993, %r1561;
	ld.global.u32 	%r1562, [%rd13+168];
	xor.b32  	%r1992, %r1992, %r1562;
	ld.global.u32 	%r1563, [%rd13+172];
	xor.b32  	%r1991, %r1991, %r1563;
	ld.global.u32 	%r1564, [%rd13+176];
	xor.b32  	%r1990, %r1990, %r1564;
$L__BB0_137:
	and.b32  	%r1566, %r1500, 512;
	setp.eq.s32 	%p75, %r1566, 0;
	@%p75 bra 	$L__BB0_139;
	ld.global.u32 	%r1567, [%rd13+180];
	xor.b32  	%r1994, %r1994, %r1567;
	ld.global.u32 	%r1568, [%rd13+184];
	xor.b32  	%r1993, %r1993, %r1568;
	ld.global.u32 	%r1569, [%rd13+188];
	xor.b32  	%r1992, %r1992, %r1569;
	ld.global.u32 	%r1570, [%rd13+192];
	xor.b32  	%r1991, %r1991, %r1570;
	ld.global.u32 	%r1571, [%rd13+196];
	xor.b32  	%r1990, %r1990, %r1571;
$L__BB0_139:
	and.b32  	%r1573, %r1500, 1024;
	setp.eq.s32 	%p76, %r1573, 0;
	@%p76 bra 	$L__BB0_141;
	ld.global.u32 	%r1574, [%rd13+200];
	xor.b32  	%r1994, %r1994, %r1574;
	ld.global.u32 	%r1575, [%rd13+204];
	xor.b32  	%r1993, %r1993, %r1575;
	ld.global.u32 	%r1576, [%rd13+208];
	xor.b32  	%r1992, %r1992, %r1576;
	ld.global.u32 	%r1577, [%rd13+212];
	xor.b32  	%r1991, %r1991, %r1577;
	ld.global.u32 	%r1578, [%rd13+216];
	xor.b32  	%r1990, %r1990, %r1578;
$L__BB0_141:
	and.b32  	%r1580, %r1500, 2048;
	setp.eq.s32 	%p77, %r1580, 0;
	@%p77 bra 	$L__BB0_143;
	ld.global.u32 	%r1581, [%rd13+220];
	xor.b32  	%r1994, %r1994, %r1581;
	ld.global.u32 	%r1582, [%rd13+224];
	xor.b32  	%r1993, %r1993, %r1582;
	ld.global.u32 	%r1583, [%rd13+228];
	xor.b32  	%r1992, %r1992, %r1583;
	ld.global.u32 	%r1584, [%rd13+232];
	xor.b32  	%r1991, %r1991, %r1584;
	ld.global.u32 	%r1585, [%rd13+236];
	xor.b32  	%r1990, %r1990, %r1585;
$L__BB0_143:
	and.b32  	%r1587, %r1500, 4096;
	setp.eq.s32 	%p78, %r1587, 0;
	@%p78 bra 	$L__BB0_145;
	ld.global.u32 	%r1588, [%rd13+240];
	xor.b32  	%r1994, %r1994, %r1588;
	ld.global.u32 	%r1589, [%rd13+244];
	xor.b32  	%r1993, %r1993, %r1589;
	ld.global.u32 	%r1590, [%rd13+248];
	xor.b32  	%r1992, %r1992, %r1590;
	ld.global.u32 	%r1591, [%rd13+252];
	xor.b32  	%r1991, %r1991, %r1591;
	ld.global.u32 	%r1592, [%rd13+256];
	xor.b32  	%r1990, %r1990, %r1592;
$L__BB0_145:
	and.b32  	%r1594, %r1500, 8192;
	setp.eq.s32 	%p79, %r1594, 0;
	@%p79 bra 	$L__BB0_147;
	ld.global.u32 	%r1595, [%rd13+260];
	xor.b32  	%r1994, %r1994, %r1595;
	ld.global.u32 	%r1596, [%rd13+264];
	xor.b32  	%r1993, %r1993, %r1596;
	ld.global.u32 	%r1597, [%rd13+268];
	xor.b32  	%r1992, %r1992, %r1597;
	ld.global.u32 	%r1598, [%rd13+272];
	xor.b32  	%r1991, %r1991, %r1598;
	ld.global.u32 	%r1599, [%rd13+276];
	xor.b32  	%r1990, %r1990, %r1599;
$L__BB0_147:
	and.b32  	%r1601, %r1500, 16384;
	setp.eq.s32 	%p80, %r1601, 0;
	@%p80 bra 	$L__BB0_149;
	ld.global.u32 	%r1602, [%rd13+280];
	xor.b32  	%r1994, %r1994, %r1602;
	ld.global.u32 	%r1603, [%rd13+284];
	xor.b32  	%r1993, %r1993, %r1603;
	ld.global.u32 	%r1604, [%rd13+288];
	xor.b32  	%r1992, %r1992, %r1604;
	ld.global.u32 	%r1605, [%rd13+292];
	xor.b32  	%r1991, %r1991, %r1605;
	ld.global.u32 	%r1606, [%rd13+296];
	xor.b32  	%r1990, %r1990, %r1606;
$L__BB0_149:
	and.b32  	%r1608, %r1500, 32768;
	setp.eq.s32 	%p81, %r1608, 0;
	@%p81 bra 	$L__BB0_151;
	ld.global.u32 	%r1609, [%rd13+300];
	xor.b32  	%r1994, %r1994, %r1609;
	ld.global.u32 	%r1610, [%rd13+304];
	xor.b32  	%r1993, %r1993, %r1610;
	ld.global.u32 	%r1611, [%rd13+308];
	xor.b32  	%r1992, %r1992, %r1611;
	ld.global.u32 	%r1612, [%rd13+312];
	xor.b32  	%r1991, %r1991, %r1612;
	ld.global.u32 	%r1613, [%rd13+316];
	xor.b32  	%r1990, %r1990, %r1613;
$L__BB0_151:
	add.s32 	%r2276, %r2276, 16;
	setp.ne.s32 	%p82, %r2276, 32;
	@%p82 bra 	$L__BB0_119;
	mad.lo.s32 	%r1614, %r2270, -31, %r560;
	add.s32 	%r2270, %r1614, 1;
	setp.ne.s32 	%p83, %r2270, 5;
	@%p83 bra 	$L__BB0_118;
	st.local.u32 	[%rd1+4], %r1994;
	st.local.v2.u32 	[%rd1+8], {%r1993, %r1992};
	st.local.v2.u32 	[%rd1+16], {%r1991, %r1990};
	setp.eq.s64 	%p84, %rd11, 1;
	@%p84 bra 	$L__BB0_228;
	mov.b32 	%r1990, 0;
	mov.u32 	%r1991, %r1990;
	mov.u32 	%r1992, %r1990;
	mov.u32 	%r1993, %r1990;
	mov.u32 	%r1994, %r1990;
	mov.u32 	%r2362, %r1990;
$L__BB0_155:
	mul.wide.u32 	%rd37, %r2362, 4;
	add.s64 	%rd38, %rd1, %rd37;
	ld.local.u32 	%r735, [%rd38+4];
	shl.b32 	%r736, %r2362, 5;
	mov.b32 	%r2368, 0;
$L__BB0_156:
	.pragma "nounroll";
	shr.u32 	%r1617, %r735, %r2368;
	and.b32  	%r1618, %r1617, 1;
	setp.eq.b32 	%p85, %r1618, 1;
	not.pred 	%p86, %p85;
	add.s32 	%r1619, %r736, %r2368;
	mul.lo.s32 	%r1620, %r1619, 5;
	mul.wide.u32 	%rd39, %r1620, 4;
	add.s64 	%rd14, %rd12, %rd39;
	@%p86 bra 	$L__BB0_158;
	ld.global.u32 	%r1621, [%rd14];
	xor.b32  	%r1994, %r1994, %r1621;
	ld.global.u32 	%r1622, [%rd14+4];
	xor.b32  	%r1993, %r1993, %r1622;
	ld.global.u32 	%r1623, [%rd14+8];
	xor.b32  	%r1992, %r1992, %r1623;
	ld.global.u32 	%r1624, [%rd14+12];
	xor.b32  	%r1991, %r1991, %r1624;
	ld.global.u32 	%r1625, [%rd14+16];
	xor.b32  	%r1990, %r1990, %r1625;
$L__BB0_158:
	and.b32  	%r1627, %r1617, 2;
	setp.eq.s32 	%p87, %r1627, 0;
	@%p87 bra 	$L__BB0_160;
	ld.global.u32 	%r1628, [%rd14+20];
	xor.b32  	%r1994, %r1994, %r1628;
	ld.global.u32 	%r1629, [%rd14+24];
	xor.b32  	%r1993, %r1993, %r1629;
	ld.global.u32 	%r1630, [%rd14+28];
	xor.b32  	%r1992, %r1992, %r1630;
	ld.global.u32 	%r1631, [%rd14+32];
	xor.b32  	%r1991, %r1991, %r1631;
	ld.global.u32 	%r1632, [%rd14+36];
	xor.b32  	%r1990, %r1990, %r1632;
$L__BB0_160:
	and.b32  	%r1634, %r1617, 4;
	setp.eq.s32 	%p88, %r1634, 0;
	@%p88 bra 	$L__BB0_162;
	ld.global.u32 	%r1635, [%rd14+40];
	xor.b32  	%r1994, %r1994, %r1635;
	ld.global.u32 	%r1636, [%rd14+44];
	xor.b32  	%r1993, %r1993, %r1636;
	ld.global.u32 	%r1637, [%rd14+48];
	xor.b32  	%r1992, %r1992, %r1637;
	ld.global.u32 	%r1638, [%rd14+52];
	xor.b32  	%r1991, %r1991, %r1638;
	ld.global.u32 	%r1639, [%rd14+56];
	xor.b32  	%r1990, %r1990, %r1639;
$L__BB0_162:
	and.b32  	%r1641, %r1617, 8;
	setp.eq.s32 	%p89, %r1641, 0;
	@%p89 bra 	$L__BB0_164;
	ld.global.u32 	%r1642, [%rd14+60];
	xor.b32  	%r1994, %r1994, %r1642;
	ld.global.u32 	%r1643, [%rd14+64];
	xor.b32  	%r1993, %r1993, %r1643;
	ld.global.u32 	%r1644, [%rd14+68];
	xor.b32  	%r1992, %r1992, %r1644;
	ld.global.u32 	%r1645, [%rd14+72];
	xor.b32  	%r1991, %r1991, %r1645;
	ld.global.u32 	%r1646, [%rd14+76];
	xor.b32  	%r1990, %r1990, %r1646;
$L__BB0_164:
	and.b32  	%r1648, %r1617, 16;
	setp.eq.s32 	%p90, %r1648, 0;
	@%p90 bra 	$L__BB0_166;
	ld.global.u32 	%r1649, [%rd14+80];
	xor.b32  	%r1994, %r1994, %r1649;
	ld.global.u32 	%r1650, [%rd14+84];
	xor.b32  	%r1993, %r1993, %r1650;
	ld.global.u32 	%r1651, [%rd14+88];
	xor.b32  	%r1992, %r1992, %r1651;
	ld.global.u32 	%r1652, [%rd14+92];
	xor.b32  	%r1991, %r1991, %r1652;
	ld.global.u32 	%r1653, [%rd14+96];
	xor.b32  	%r1990, %r1990, %r1653;
$L__BB0_166:
	and.b32  	%r1655, %r1617, 32;
	setp.eq.s32 	%p91, %r1655, 0;
	@%p91 bra 	$L__BB0_168;
	ld.global.u32 	%r1656, [%rd14+100];
	xor.b32  	%r1994, %r1994, %r1656;
	ld.global.u32 	%r1657, [%rd14+104];
	xor.b32  	%r1993, %r1993, %r1657;
	ld.global.u32 	%r1658, [%rd14+108];
	xor.b32  	%r1992, %r1992, %r1658;
	ld.global.u32 	%r1659, [%rd14+112];
	xor.b32  	%r1991, %r1991, %r1659;
	ld.global.u32 	%r1660, [%rd14+116];
	xor.b32  	%r1990, %r1990, %r1660;
$L__BB0_168:
	and.b32  	%r1662, %r1617, 64;
	setp.eq.s32 	%p92, %r1662, 0;
	@%p92 bra 	$L__BB0_170;
	ld.global.u32 	%r1663, [%rd14+120];
	xor.b32  	%r1994, %r1994, %r1663;
	ld.global.u32 	%r1664, [%rd14+124];
	xor.b32  	%r1993, %r1993, %r1664;
	ld.global.u32 	%r1665, [%rd14+128];
	xor.b32  	%r1992, %r1992, %r1665;
	ld.global.u32 	%r1666, [%rd14+132];
	xor.b32  	%r1991, %r1991, %r1666;
	ld.global.u32 	%r1667, [%rd14+136];
	xor.b32  	%r1990, %r1990, %r1667;
$L__BB0_170:
	and.b32  	%r1669, %r1617, 128;
	setp.eq.s32 	%p93, %r1669, 0;
	@%p93 bra 	$L__BB0_172;
	ld.global.u32 	%r1670, [%rd14+140];
	xor.b32  	%r1994, %r1994, %r1670;
	ld.global.u32 	%r1671, [%rd14+144];
	xor.b32  	%r1993, %r1993, %r1671;
	ld.global.u32 	%r1672, [%rd14+148];
	xor.b32  	%r1992, %r1992, %r1672;
	ld.global.u32 	%r1673, [%rd14+152];
	xor.b32  	%r1991, %r1991, %r1673;
	ld.global.u32 	%r1674, [%rd14+156];
	xor.b32  	%r1990, %r1990, %r1674;
$L__BB0_172:
	and.b32  	%r1676, %r1617, 256;
	setp.eq.s32 	%p94, %r1676, 0;
	@%p94 bra 	$L__BB0_174;
	ld.global.u32 	%r1677, [%rd14+160];
	xor.b32  	%r1994, %r1994, %r1677;
	ld.global.u32 	%r1678, [%rd14+164];
	xor.b32  	%r1993, %r1993, %r1678;
	ld.global.u32 	%r1679, [%rd14+168];
	xor.b32  	%r1992, %r1992, %r1679;
	ld.global.u32 	%r1680, [%rd14+172];
	xor.b32  	%r1991, %r1991, %r1680;
	ld.global.u32 	%r1681, [%rd14+176];
	xor.b32  	%r1990, %r1990, %r1681;
$L__BB0_174:
	and.b32  	%r1683, %r1617, 512;
	setp.eq.s32 	%p95, %r1683, 0;
	@%p95 bra 	$L__BB0_176;
	ld.global.u32 	%r1684, [%rd14+180];
	xor.b32  	%r1994, %r1994, %r1684;
	ld.global.u32 	%r1685, [%rd14+184];
	xor.b32  	%r1993, %r1993, %r1685;
	ld.global.u32 	%r1686, [%rd14+188];
	xor.b32  	%r1992, %r1992, %r1686;
	ld.global.u32 	%r1687, [%rd14+192];
	xor.b32  	%r1991, %r1991, %r1687;
	ld.global.u32 	%r1688, [%rd14+196];
	xor.b32  	%r1990, %r1990, %r1688;
$L__BB0_176:
	and.b32  	%r1690, %r1617, 1024;
	setp.eq.s32 	%p96, %r1690, 0;
	@%p96 bra 	$L__BB0_178;
	ld.global.u32 	%r1691, [%rd14+200];
	xor.b32  	%r1994, %r1994, %r1691;
	ld.global.u32 	%r1692, [%rd14+204];
	xor.b32  	%r1993, %r1993, %r1692;
	ld.global.u32 	%r1693, [%rd14+208];
	xor.b32  	%r1992, %r1992, %r1693;
	ld.global.u32 	%r1694, [%rd14+212];
	xor.b32  	%r1991, %r1991, %r1694;
	ld.global.u32 	%r1695, [%rd14+216];
	xor.b32  	%r1990, %r1990, %r1695;
$L__BB0_178:
	and.b32  	%r1697, %r1617, 2048;
	setp.eq.s32 	%p97, %r1697, 0;
	@%p97 bra 	$L__BB0_180;
	ld.global.u32 	%r1698, [%rd14+220];
	xor.b32  	%r1994, %r1994, %r1698;
	ld.global.u32 	%r1699, [%rd14+224];
	xor.b32  	%r1993, %r1993, %r1699;
	ld.global.u32 	%r1700, [%rd14+228];
	xor.b32  	%r1992, %r1992, %r1700;
	ld.global.u32 	%r1701, [%rd14+232];
	xor.b32  	%r1991, %r1991, %r1701;
	ld.global.u32 	%r1702, [%rd14+236];
	xor.b32  	%r1990, %r1990, %r1702;
$L__BB0_180:
	and.b32  	%r1704, %r1617, 4096;
	setp.eq.s32 	%p98, %r1704, 0;
	@%p98 bra 	$L__BB0_182;
	ld.global.u32 	%r1705, [%rd14+240];
	xor.b32  	%r1994, %r1994, %r1705;
	ld.global.u32 	%r1706, [%rd14+244];
	xor.b32  	%r1993, %r1993, %r1706;
	ld.global.u32 	%r1707, [%rd14+248];
	xor.b32  	%r1992, %r1992, %r1707;
	ld.global.u32 	%r1708, [%rd14+252];
	xor.b32  	%r1991, %r1991, %r1708;
	ld.global.u32 	%r1709, [%rd14+256];
	xor.b32  	%r1990, %r1990, %r1709;
$L__BB0_182:
	and.b32  	%r1711, %r1617, 8192;
	setp.eq.s32 	%p99, %r1711, 0;
	@%p99 bra 	$L__BB0_184;
	ld.global.u32 	%r1712, [%rd14+260];
	xor.b32  	%r1994, %r1994, %r1712;
	ld.global.u32 	%r1713, [%rd14+264];
	xor.b32  	%r1993, %r1993, %r1713;
	ld.global.u32 	%r1714, [%rd14+268];
	xor.b32  	%r1992, %r1992, %r1714;
	ld.global.u32 	%r1715, [%rd14+272];
	xor.b32  	%r1991, %r1991, %r1715;
	ld.global.u32 	%r1716, [%rd14+276];
	xor.b32  	%r1990, %r1990, %r1716;
$L__BB0_184:
	and.b32  	%r1718, %r1617, 16384;
	setp.eq.s32 	%p100, %r1718, 0;
	@%p100 bra 	$L__BB0_186;
	ld.global.u32 	%r1719, [%rd14+280];
	xor.b32  	%r1994, %r1994, %r1719;
	ld.global.u32 	%r1720, [%rd14+284];
	xor.b32  	%r1993, %r1993, %r1720;
	ld.global.u32 	%r1721, [%rd14+288];
	xor.b32  	%r1992, %r1992, %r1721;
	ld.global.u32 	%r1722, [%rd14+292];
	xor.b32  	%r1991, %r1991, %r1722;
	ld.global.u32 	%r1723, [%rd14+296];
	xor.b32  	%r1990, %r1990, %r1723;
$L__BB0_186:
	and.b32  	%r1725, %r1617, 32768;
	setp.eq.s32 	%p101, %r1725, 0;
	@%p101 bra 	$L__BB0_188;
	ld.global.u32 	%r1726, [%rd14+300];
	xor.b32  	%r1994, %r1994, %r1726;
	ld.global.u32 	%r1727, [%rd14+304];
	xor.b32  	%r1993, %r1993, %r1727;
	ld.global.u32 	%r1728, [%rd14+308];
	xor.b32  	%r1992, %r1992, %r1728;
	ld.global.u32 	%r1729, [%rd14+312];
	xor.b32  	%r1991, %r1991, %r1729;
	ld.global.u32 	%r1730, [%rd14+316];
	xor.b32  	%r1990, %r1990, %r1730;
$L__BB0_188:
	add.s32 	%r2368, %r2368, 16;
	setp.ne.s32 	%p102, %r2368, 32;
	@%p102 bra 	$L__BB0_156;
	mad.lo.s32 	%r1731, %r2362, -31, %r736;
	add.s32 	%r2362, %r1731, 1;
	setp.ne.s32 	%p103, %r2362, 5;
	@%p103 bra 	$L__BB0_155;
	st.local.u32 	[%rd1+4], %r1994;
	st.local.v2.u32 	[%rd1+8], {%r1993, %r1992};
	st.local.v2.u32 	[%rd1+16], {%r1991, %r1990};
	setp.ne.s64 	%p104, %rd11, 3;
	@%p104 bra 	$L__BB0_228;
	mov.b32 	%r1990, 0;
	mov.u32 	%r1991, %r1990;
	mov.u32 	%r1992, %r1990;
	mov.u32 	%r1993, %r1990;
	mov.u32 	%r1994, %r1990;
	mov.u32 	%r2454, %r1990;
$L__BB0_192:
	mul.wide.u32 	%rd40, %r2454, 4;
	add.s64 	%rd41, %rd1, %rd40;
	ld.local.u32 	%r911, [%rd41+4];
	shl.b32 	%r912, %r2454, 5;
	mov.b32 	%r2460, 0;
$L__BB0_193:
	.pragma "nounroll";
	shr.u32 	%r1734, %r911, %r2460;
	and.b32  	%r1735, %r1734, 1;
	setp.eq.b32 	%p105, %r1735, 1;
	not.pred 	%p106, %p105;
	add.s32 	%r1736, %r912, %r2460;
	mul.lo.s32 	%r1737, %r1736, 5;
	mul.wide.u32 	%rd42, %r1737, 4;
	add.s64 	%rd15, %rd12, %rd42;
	@%p106 bra 	$L__BB0_195;
	ld.global.u32 	%r1738, [%rd15];
	xor.b32  	%r1994, %r1994, %r1738;
	ld.global.u32 	%r1739, [%rd15+4];
	xor.b32  	%r1993, %r1993, %r1739;
	ld.global.u32 	%r1740, [%rd15+8];
	xor.b32  	%r1992, %r1992, %r1740;
	ld.global.u32 	%r1741, [%rd15+12];
	xor.b32  	%r1991, %r1991, %r1741;
	ld.global.u32 	%r1742, [%rd15+16];
	xor.b32  	%r1990, %r1990, %r1742;
$L__BB0_195:
	and.b32  	%r1744, %r1734, 2;
	setp.eq.s32 	%p107, %r1744, 0;
	@%p107 bra 	$L__BB0_197;
	ld.global.u32 	%r1745, [%rd15+20];
	xor.b32  	%r1994, %r1994, %r1745;
	ld.global.u32 	%r1746, [%rd15+24];
	xor.b32  	%r1993, %r1993, %r1746;
	ld.global.u32 	%r1747, [%rd15+28];
	xor.b32  	%r1992, %r1992, %r1747;
	ld.global.u32 	%r1748, [%rd15+32];
	xor.b32  	%r1991, %r1991, %r1748;
	ld.global.u32 	%r1749, [%rd15+36];
	xor.b32  	%r1990, %r1990, %r1749;
$L__BB0_197:
	and.b32  	%r1751, %r1734, 4;
	setp.eq.s32 	%p108, %r1751, 0;
	@%p108 bra 	$L__BB0_199;
	ld.global.u32 	%r1752, [%rd15+40];
	xor.b32  	%r1994, %r1994, %r1752;
	ld.global.u32 	%r1753, [%rd15+44];
	xor.b32  	%r1993, %r1993, %r1753;
	ld.global.u32 	%r1754, [%rd15+48];
	xor.b32  	%r1992, %r1992, %r1754;
	ld.global.u32 	%r1755, [%rd15+52];
	xor.b32  	%r1991, %r1991, %r1755;
	ld.global.u32 	%r1756, [%rd15+56];
	xor.b32  	%r1990, %r1990, %r1756;
$L__BB0_199:
	and.b32  	%r1758, %r1734, 8;
	setp.eq.s32 	%p109, %r1758, 0;
	@%p109 bra 	$L__BB0_201;
	ld.global.u32 	%r1759, [%rd15+60];
	xor.b32  	%r1994, %r1994, %r1759;
	ld.global.u32 	%r1760, [%rd15+64];
	xor.b32  	%r1993, %r1993, %r1760;
	ld.global.u32 	%r1761, [%rd15+68];
	xor.b32  	%r1992, %r1992, %r1761;
	ld.global.u32 	%r1762, [%rd15+72];
	xor.b32  	%r1991, %r1991, %r1762;
	ld.global.u32 	%r1763, [%rd15+76];
	xor.b32  	%r1990, %r1990, %r1763;
$L__BB0_201:
	and.b32  	%r1765, %r1734, 16;
	setp.eq.s32 	%p110, %r1765, 0;
	@%p110 bra 	$L__BB0_203;
	ld.global.u32 	%r1766, [%rd15+80];
	xor.b32  	%r1994, %r1994, %r1766;
	ld.global.u32 	%r1767, [%rd15+84];
	xor.b32  	%r1993, %r1993, %r1767;
	ld.global.u32 	%r1768, [%rd15+88];
	xor.b32  	%r1992, %r1992, %r1768;
	ld.global.u32 	%r1769, [%rd15+92];
	xor.b32  	%r1991, %r1991, %r1769;
	ld.global.u32 	%r1770, [%rd15+96];
	xor.b32  	%r1990, %r1990, %r1770;
$L__BB0_203:
	and.b32  	%r1772, %r1734, 32;
	setp.eq.s32 	%p111, %r1772, 0;
	@%p111 bra 	$L__BB0_205;
	ld.global.u32 	%r1773, [%rd15+100];
	xor.b32  	%r1994, %r1994, %r1773;
	ld.global.u32 	%r1774, [%rd15+104];
	xor.b32  	%r1993, %r1993, %r1774;
	ld.global.u32 	%r1775, [%rd15+108];
	xor.b32  	%r1992, %r1992, %r1775;
	ld.global.u32 	%r1776, [%rd15+112];
	xor.b32  	%r1991, %r1991, %r1776;
	ld.global.u32 	%r1777, [%rd15+116];
	xor.b32  	%r1990, %r1990, %r1777;
$L__BB0_205:
	and.b32  	%r1779, %r1734, 64;
	setp.eq.s32 	%p112, %r1779, 0;
	@%p112 bra 	$L__BB0_207;
	ld.global.u32 	%r1780, [%rd15+120];
	xor.b32  	%r1994, %r1994, %r1780;
	ld.global.u32 	%r1781, [%rd15+124];
	xor.b32  	%r1993, %r1993, %r1781;
	ld.global.u32 	%r1782, [%rd15+128];
	xor.b32  	%r1992, %r1992, %r1782;
	ld.global.u32 	%r1783, [%rd15+132];
	xor.b32  	%r1991, %r1991, %r1783;
	ld.global.u32 	%r1784, [%rd15+136];
	xor.b32  	%r1990, %r1990, %r1784;
$L__BB0_207:
	and.b32  	%r1786, %r1734, 128;
	setp.eq.s32 	%p113, %r1786, 0;
	@%p113 bra 	$L__BB0_209;
	ld.global.u32 	%r1787, [%rd15+140];
	xor.b32  	%r1994, %r1994, %r1787;
	ld.global.u32 	%r1788, [%rd15+144];
	xor.b32  	%r1993, %r1993, %r1788;
	ld.global.u32 	%r1789, [%rd15+148];
	xor.b32  	%r1992, %r1992, %r1789;
	ld.global.u32 	%r1790, [%rd15+152];
	xor.b32  	%r1991, %r1991, %r1790;
	ld.global.u32 	%r1791, [%rd15+156];
	xor.b32  	%r1990, %r1990, %r1791;
$L__BB0_209:
	and.b32  	%r1793, %r1734, 256;
	setp.eq.s32 	%p114, %r1793, 0;
	@%p114 bra 	$L__BB0_211;
	ld.global.u32 	%r1794, [%rd15+160];
	xor.b32  	%r1994, %r1994, %r1794;
	ld.global.u32 	%r1795, [%rd15+164];
	xor.b32  	%r1993, %r1993, %r1795;
	ld.global.u32 	%r1796, [%rd15+168];
	xor.b32  	%r1992, %r1992, %r1796;
	ld.global.u32 	%r1797, [%rd15+172];
	xor.b32  	%r1991, %r1991, %r1797;
	ld.global.u32 	%r1798, [%rd15+176];
	xor.b32  	%r1990, %r1990, %r1798;
$L__BB0_211:
	and.b32  	%r1800, %r1734, 512;
	setp.eq.s32 	%p115, %r1800, 0;
	@%p115 bra 	$L__BB0_213;
	ld.global.u32 	%r1801, [%rd15+180];
	xor.b32  	%r1994, %r1994, %r1801;
	ld.global.u32 	%r1802, [%rd15+184];
	xor.b32  	%r1993, %r1993, %r1802;
	ld.global.u32 	%r1803, [%rd15+188];
	xor.b32  	%r1992, %r1992, %r1803;
	ld.global.u32 	%r1804, [%rd15+192];
	xor.b32  	%r1991, %r1991, %r1804;
	ld.global.u32 	%r1805, [%rd15+196];
	xor.b32  	%r1990, %r1990, %r1805;
$L__BB0_213:
	and.b32  	%r1807, %r1734, 1024;
	setp.eq.s32 	%p116, %r1807, 0;
	@%p116 bra 	$L__BB0_215;
	ld.global.u32 	%r1808, [%rd15+200];
	xor.b32  	%r1994, %r1994, %r1808;
	ld.global.u32 	%r1809, [%rd15+204];
	xor.b32  	%r1993, %r1993, %r1809;
	ld.global.u32 	%r1810, [%rd15+208];
	xor.b32  	%r1992, %r1992, %r1810;
	ld.global.u32 	%r1811, [%rd15+212];
	xor.b32  	%r1991, %r1991, %r1811;
	ld.global.u32 	%r1812, [%rd15+216];
	xor.b32  	%r1990, %r1990, %r1812;
$L__BB0_215:
	and.b32  	%r1814, %r1734, 2048;
	setp.eq.s32 	%p117, %r1814, 0;
	@%p117 bra 	$L__BB0_217;
	ld.global.u32 	%r1815, [%rd15+220];
	xor.b32  	%r1994, %r1994, %r1815;
	ld.global.u32 	%r1816, [%rd15+224];
	xor.b32  	%r1993, %r1993, %r1816;
	ld.global.u32 	%r1817, [%rd15+228];
	xor.b32  	%r1992, %r1992, %r1817;
	ld.global.u32 	%r1818, [%rd15+232];
	xor.b32  	%r1991, %r1991, %r1818;
	ld.global.u32 	%r1819, [%rd15+236];
	xor.b32  	%r1990, %r1990, %r1819;
$L__BB0_217:
	and.b32  	%r1821, %r1734, 4096;
	setp.eq.s32 	%p118, %r1821, 0;
	@%p118 bra 	$L__BB0_219;
	ld.global.u32 	%r1822, [%rd15+240];
	xor.b32  	%r1994, %r1994, %r1822;
	ld.global.u32 	%r1823, [%rd15+244];
	xor.b32  	%r1993, %r1993, %r1823;
	ld.global.u32 	%r1824, [%rd15+248];
	xor.b32  	%r1992, %r1992, %r1824;
	ld.global.u32 	%r1825, [%rd15+252];
	xor.b32  	%r1991, %r1991, %r1825;
	ld.global.u32 	%r1826, [%rd15+256];
	xor.b32  	%r1990, %r1990, %r1826;
$L__BB0_219:
	and.b32  	%r1828, %r1734, 8192;
	setp.eq.s32 	%p119, %r1828, 0;
	@%p119 bra 	$L__BB0_221;
	ld.global.u32 	%r1829, [%rd15+260];
	xor.b32  	%r1994, %r1994, %r1829;
	ld.global.u32 	%r1830, [%rd15+264];
	xor.b32  	%r1993, %r1993, %r1830;
	ld.global.u32 	%r1831, [%rd15+268];
	xor.b32  	%r1992, %r1992, %r1831;
	ld.global.u32 	%r1832, [%rd15+272];
	xor.b32  	%r1991, %r1991, %r1832;
	ld.global.u32 	%r1833, [%rd15+276];
	xor.b32  	%r1990, %r1990, %r1833;
$L__BB0_221:
	and.b32  	%r1835, %r1734, 16384;
	setp.eq.s32 	%p120, %r1835, 0;
	@%p120 bra 	$L__BB0_223;
	ld.global.u32 	%r1836, [%rd15+280];
	xor.b32  	%r1994, %r1994, %r1836;
	ld.global.u32 	%r1837, [%rd15+284];
	xor.b32  	%r1993, %r1993, %r1837;
	ld.global.u32 	%r1838, [%rd15+288];
	xor.b32  	%r1992, %r1992, %r1838;
	ld.global.u32 	%r1839, [%rd15+292];
	xor.b32  	%r1991, %r1991, %r1839;
	ld.global.u32 	%r1840, [%rd15+296];
	xor.b32  	%r1990, %r1990, %r1840;
$L__BB0_223:
	and.b32  	%r1842, %r1734, 32768;
	setp.eq.s32 	%p121, %r1842, 0;
	@%p121 bra 	$L__BB0_225;
	ld.global.u32 	%r1843, [%rd15+300];
	xor.b32  	%r1994, %r1994, %r1843;
	ld.global.u32 	%r1844, [%rd15+304];
	xor.b32  	%r1993, %r1993, %r1844;
	ld.global.u32 	%r1845, [%rd15+308];
	xor.b32  	%r1992, %r1992, %r1845;
	ld.global.u32 	%r1846, [%rd15+312];
	xor.b32  	%r1991, %r1991, %r1846;
	ld.global.u32 	%r1847, [%rd15+316];
	xor.b32  	%r1990, %r1990, %r1847;
$L__BB0_225:
	add.s32 	%r2460, %r2460, 16;
	setp.ne.s32 	%p122, %r2460, 32;
	@%p122 bra 	$L__BB0_193;
	mad.lo.s32 	%r1848, %r2454, -31, %r912;
	add.s32 	%r2454, %r1848, 1;
	setp.ne.s32 	%p123, %r2454, 5;
	@%p123 bra 	$L__BB0_192;
	st.local.u32 	[%rd1+4], %r1994;
	st.local.v2.u32 	[%rd1+8], {%r1993, %r1992};
	st.local.v2.u32 	[%rd1+16], {%r1991, %r1990};
$L__BB0_228:
	shr.u64 	%rd46, %rd46, 2;
	add.s32 	%r2264, %r2264, 1;
	setp.ne.s32 	%p124, %r2264, 5;
	@%p124 bra 	$L__BB0_116;
	setp.lt.s32 	%p125, %r1130, 1;
	@%p125 bra 	$L__BB0_236;
	mov.f64 	%fd3, 0d4010000000000000;
	{
	.reg .b32 %temp; 
	mov.b64 	{%temp, %r1087}, %fd3;
	}
	and.b32  	%r1088, %r1087, 2146435072;
	setp.eq.s32 	%p126, %r1088, 1072693248;
	setp.lt.s32 	%p127, %r1087, 0;
	selp.b32 	%r1089, 0, 2146435072, %p127;
	and.b32  	%r1851, %r1087, 2147483647;
	setp.ne.s32 	%p128, %r1851, 1071644672;
	and.pred  	%p1, %p126, %p128;
	or.b32  	%r1090, %r1089, -2147483648;
	cvta.to.global.u64 	%rd17, %rd18;
	mov.b32 	%r2552, 0;
	mov.b32 	%r2546, 1444807160;
$L__BB0_231:
	add.s32 	%r2553, %r2546, 1449748;
	mov.f64 	%fd94, 0d0000000000000000;
	mov.b32 	%r2559, 0;
$L__BB0_232:
	mov.u32 	%r2565, %r1990;
	setp.lt.s32 	%p129, %r1087, 0;
	setp.eq.s32 	%p130, %r1088, 1072693248;
	shr.u32 	%r1853, %r1994, 2;
	xor.b32  	%r1854, %r1853, %r1994;
	shl.b32 	%r1855, %r2565, 4;
	shl.b32 	%r1856, %r1854, 1;
	xor.b32  	%r1857, %r1856, %r1855;
	xor.b32  	%r1858, %r1857, %r1854;
	xor.b32  	%r2564, %r1858, %r2565;
	add.s32 	%r1859, %r2553, %r2564;
	add.s32 	%r1860, %r1859, -1087311;
	cvt.rn.f32.u32 	%f1, %r1860;
	fma.rn.f32 	%f2, %f1, 0f2F800000, 0f2F000000;
	add.f32 	%f3, %f2, %f2;
	add.f32 	%f4, %f3, 0f00000000;
	cvt.f64.f32 	%fd5, %f4;
	{
	.reg .b32 %temp; 
	mov.b64 	{%temp, %r1861}, %fd5;
	}
	{ // callseq 0, 0
	.param .b64 param0;
	st.param.f64 	[param0], %fd5;
	.param .b64 retval0;
	call.uni (retval0), 
	__internal_accurate_pow, 
	(
	param0
	);
	ld.param.f64 	%fd6, [retval0];
	} // callseq 0
	setp.lt.s32 	%p132, %r1861, 0;
	neg.f64 	%fd8, %fd6;
	selp.f64 	%fd9, %fd8, %fd6, %p130;
	selp.f64 	%fd10, %fd9, %fd6, %p132;
	setp.eq.f32 	%p133, %f3, 0f00000000;
	selp.b32 	%r1862, %r1861, 0, %p130;
	or.b32  	%r1863, %r1862, 2146435072;
	selp.b32 	%r1864, %r1863, %r1862, %p129;
	mov.b32 	%r1865, 0;
	mov.b64 	%fd11, {%r1865, %r1864};
	selp.f64 	%fd12, %fd11, %fd10, %p133;
	add.f64 	%fd13, %fd5, 0d4010000000000000;
	{
	.reg .b32 %temp; 
	mov.b64 	{%temp, %r1866}, %fd13;
	}
	and.b32  	%r1867, %r1866, 2146435072;
	setp.eq.s32 	%p134, %r1867, 2146435072;
	setp.eq.f32 	%p135, %f3, 0f7F800000;
	selp.b32 	%r1868, %r1090, %r1089, %p1;
	selp.b32 	%r1869, %r1868, %r1089, %p132;
	mov.b64 	%fd14, {%r1865, %r1869};
	selp.f64 	%fd15, %fd14, %fd12, %p134;
	selp.f64 	%fd16, %fd15, %fd12, %p135;
	setp.eq.f32 	%p136, %f3, 0f3F800000;
	selp.f64 	%fd17, 0d3FF0000000000000, %fd16, %p136;
	max.f64 	%fd18, %fd17, %fd94;
	shr.u32 	%r1870, %r1993, 2;
	xor.b32  	%r1871, %r1870, %r1993;
	shl.b32 	%r1872, %r2564, 4;
	shl.b32 	%r1873, %r1871, 1;
	xor.b32  	%r1874, %r1873, %r1872;
	xor.b32  	%r1875, %r1874, %r1871;
	xor.b32  	%r2563, %r1875, %r2564;
	add.s32 	%r1876, %r2553, %r2563;
	add.s32 	%r1877, %r1876, -724874;
	cvt.rn.f32.u32 	%f5, %r1877;
	fma.rn.f32 	%f6, %f5, 0f2F800000, 0f2F000000;
	add.f32 	%f7, %f6, %f6;
	add.f32 	%f8, %f7, 0f00000000;
	cvt.f64.f32 	%fd19, %f8;
	{
	.reg .b32 %temp; 
	mov.b64 	{%temp, %r1878}, %fd19;
	}
	{ // callseq 1, 0
	.param .b64 param0;
	st.param.f64 	[param0], %fd19;
	.param .b64 retval0;
	call.uni (retval0), 
	__internal_accurate_pow, 
	(
	param0
	);
	ld.param.f64 	%fd20, [retval0];
	} // callseq 1
	setp.lt.s32 	%p137, %r1878, 0;
	neg.f64 	%fd22, %fd20;
	selp.f64 	%fd23, %fd22, %fd20, %p130;
	selp.f64 	%fd24, %fd23, %fd20, %p137;
	setp.eq.f32 	%p138, %f7, 0f00000000;
	selp.b32 	%r1879, %r1878, 0, %p130;
	or.b32  	%r1880, %r1879, 2146435072;
	selp.b32 	%r1881, %r1880, %r1879, %p129;
	mov.b64 	%fd25, {%r1865, %r1881};
	selp.f64 	%fd26, %fd25, %fd24, %p138;
	add.f64 	%fd27, %fd19, 0d4010000000000000;
	{
	.reg .b32 %temp; 
	mov.b64 	{%temp, %r1882}, %fd27;
	}
	and.b32  	%r1883, %r1882, 2146435072;
	setp.eq.s32 	%p139, %r1883, 2146435072;
	setp.eq.f32 	%p140, %f7, 0f7F800000;
	selp.b32 	%r1884, %r1868, %r1089, %p137;
	mov.b64 	%fd28, {%r1865, %r1884};
	selp.f64 	%fd29, %fd28, %fd26, %p139;
	selp.f64 	%fd30, %fd29, %fd26, %p140;
	setp.eq.f32 	%p141, %f7, 0f3F800000;
	selp.f64 	%fd31, 0d3FF0000000000000, %fd30, %p141;
	max.f64 	%fd32, %fd31, %fd18;
	shr.u32 	%r1885, %r1992, 2;
	xor.b32  	%r1886, %r1885, %r1992;
	shl.b32 	%r1887, %r2563, 4;
	shl.b32 	%r1888, %r1886, 1;
	xor.b32  	%r1889, %r1888, %r1887;
	xor.b32  	%r1890, %r1889, %r1886;
	xor.b32  	%r2562, %r1890, %r2563;
	add.s32 	%r1891, %r2553, %r2562;
	add.s32 	%r1892, %r1891, -362437;
	cvt.rn.f32.u32 	%f9, %r1892;
	fma.rn.f32 	%f10, %f9, 0f2F800000, 0f2F000000;
	add.f32 	%f11, %f10, %f10;
	add.f32 	%f12, %f11, 0f00000000;
	cvt.f64.f32 	%fd33, %f12;
	{
	.reg .b32 %temp; 
	mov.b64 	{%temp, %r1893}, %fd33;
	}
	{ // callseq 2, 0
	.param .b64 param0;
	st.param.f64 	[param0], %fd33;
	.param .b64 retval0;
	call.uni (retval0), 
	__internal_accurate_pow, 
	(
	param0
	);
	ld.param.f64 	%fd34, [retval0];
	} // callseq 2
	setp.lt.s32 	%p142, %r1893, 0;
	neg.f64 	%fd36, %fd34;
	selp.f64 	%fd37, %fd36, %fd34, %p130;
	selp.f64 	%fd38, %fd37, %fd34, %p142;
	setp.eq.f32 	%p143, %f11, 0f00000000;
	selp.b32 	%r1894, %r1893, 0, %p130;
	or.b32  	%r1895, %r1894, 2146435072;
	selp.b32 	%r1896, %r1895, %r1894, %p129;
	mov.b64 	%fd39, {%r1865, %r1896};
	selp.f64 	%fd40, %fd39, %fd38, %p143;
	add.f64 	%fd41, %fd33, 0d4010000000000000;
	{
	.reg .b32 %temp; 
	mov.b64 	{%temp, %r1897}, %fd41;
	}
	and.b32  	%r1898, %r1897, 2146435072;
	setp.eq.s32 	%p144, %r1898, 2146435072;
	setp.eq.f32 	%p145, %f11, 0f7F800000;
	selp.b32 	%r1899, %r1868, %r1089, %p142;
	mov.b64 	%fd42, {%r1865, %r1899};
	selp.f64 	%fd43, %fd42, %fd40, %p144;
	selp.f64 	%fd44, %fd43, %fd40, %p145;
	setp.eq.f32 	%p146, %f11, 0f3F800000;
	selp.f64 	%fd45, 0d3FF0000000000000, %fd44, %p146;
	max.f64 	%fd46, %fd45, %fd32;
	shr.u32 	%r1900, %r1991, 2;
	xor.b32  	%r1901, %r1900, %r1991;
	shl.b32 	%r1902, %r2562, 4;
	shl.b32 	%r1903, %r1901, 1;
	xor.b32  	%r1904, %r1903, %r1902;
	xor.b32  	%r1905, %r1904, %r1901;
	xor.b32  	%r1990, %r1905, %r2562;
	add.s32 	%r1906, %r2553, %r1990;
	cvt.rn.f32.u32 	%f13, %r1906;
	fma.rn.f32 	%f14, %f13, 0f2F800000, 0f2F000000;
	add.f32 	%f15, %f14, %f14;
	add.f32 	%f16, %f15, 0f00000000;
	cvt.f64.f32 	%fd47, %f16;
	{
	.reg .b32 %temp; 
	mov.b64 	{%temp, %r1907}, %fd47;
	}
	{ // callseq 3, 0
	.param .b64 param0;
	st.param.f64 	[param0], %fd47;
	.param .b64 retval0;
	call.uni (retval0), 
	__internal_accurate_pow, 
	(
	param0
	);
	ld.param.f64 	%fd48, [retval0];
	} // callseq 3
	setp.lt.s32 	%p147, %r1907, 0;
	neg.f64 	%fd50, %fd48;
	selp.f64 	%fd51, %fd50, %fd48, %p130;
	selp.f64 	%fd52, %fd51, %fd48, %p147;
	setp.eq.f32 	%p148, %f15, 0f00000000;
	selp.b32 	%r1908, %r1907, 0, %p130;
	or.b32  	%r1909, %r1908, 2146435072;
	selp.b32 	%r1910, %r1909, %r1908, %p129;
	mov.b64 	%fd53, {%r1865, %r1910};
	selp.f64 	%fd54, %fd53, %fd52, %p148;
	add.f64 	%fd55, %fd47, 0d4010000000000000;
	{
	.reg .b32 %temp; 
	mov.b64 	{%temp, %r1911}, %fd55;
	}
	and.b32  	%r1912, %r1911, 2146435072;
	setp.eq.s32 	%p149, %r1912, 2146435072;
	setp.eq.f32 	%p150, %f15, 0f7F800000;
	selp.b32 	%r1913, %r1868, %r1089, %p147;
	mov.b64 	%fd56, {%r1865, %r1913};
	selp.f64 	%fd57, %fd56, %fd54, %p149;
	selp.f64 	%fd58, %fd57, %fd54, %p150;
	setp.eq.f32 	%p151, %f15, 0f3F800000;
	selp.f64 	%fd59, 0d3FF0000000000000, %fd58, %p151;
	max.f64 	%fd94, %fd59, %fd46;
	add.s32 	%r2559, %r2559, 4;
	add.s32 	%r2553, %r2553, 1449748;
	setp.ne.s32 	%p152, %r2559, 131072;
	mov.u32 	%r1991, %r2562;
	mov.u32 	%r1992, %r2563;
	mov.u32 	%r1993, %r2564;
	mov.u32 	%r1994, %r2565;
	@%p152 bra 	$L__BB0_232;
	add.s32 	%r2560, %r2546, 260702208;
	mov.b32 	%r2566, 0;
	mov.u32 	%r2567, %r2566;
$L__BB0_234:
	mov.u32 	%r1994, %r1990;
	setp.lt.s32 	%p153, %r1087, 0;
	setp.eq.s32 	%p154, %r1088, 1072693248;
	shr.u32 	%r1915, %r2565, 2;
	xor.b32  	%r1916, %r1915, %r2565;
	shl.b32 	%r1917, %r1994, 4;
	shl.b32 	%r1918, %r1916, 1;
	xor.b32  	%r1919, %r1918, %r1917;
	xor.b32  	%r1920, %r1919, %r1916;
	xor.b32  	%r1993, %r1920, %r1994;
	add.s32 	%r1921, %r2560, %r1993;
	add.s32 	%r1922, %r1921, 362437;
	cvt.rn.f32.u32 	%f17, %r1922;
	fma.rn.f32 	%f18, %f17, 0f2F800000, 0f2F000000;
	add.f32 	%f19, %f18, %f18;
	add.f32 	%f20, %f19, 0f00000000;
	cvt.f64.f32 	%fd60, %f20;
	shr.u32 	%r1923, %r2564, 2;
	xor.b32  	%r1924, %r1923, %r2564;
	shl.b32 	%r1925, %r1993, 4;
	shl.b32 	%r1926, %r1924, 1;
	xor.b32  	%r1927, %r1926, %r1925;
	xor.b32  	%r1928, %r1927, %r1924;
	xor.b32  	%r1992, %r1928, %r1993;
	add.s32 	%r1929, %r2560, %r1992;
	add.s32 	%r1930, %r1929, 724874;
	cvt.rn.f32.u32 	%f21, %r1930;
	fma.rn.f32 	%f22, %f21, 0f2F800000, 0f2F000000;
	cvt.f64.f32 	%fd61, %f22;
	mul.f64 	%fd62, %fd94, %fd61;
	{
	.reg .b32 %temp; 
	mov.b64 	{%temp, %r1931}, %fd60;
	}
	{ // callseq 4, 0
	.param .b64 param0;
	st.param.f64 	[param0], %fd60;
	.param .b64 retval0;
	call.uni (retval0), 
	__internal_accurate_pow, 
	(
	param0
	);
	ld.param.f64 	%fd63, [retval0];
	} // callseq 4
	setp.lt.s32 	%p156, %r1931, 0;
	neg.f64 	%fd65, %fd63;
	selp.f64 	%fd66, %fd65, %fd63, %p154;
	selp.f64 	%fd67, %fd66, %fd63, %p156;
	setp.eq.f32 	%p157, %f19, 0f00000000;
	selp.b32 	%r1932, %r1931, 0, %p154;
	or.b32  	%r1933, %r1932, 2146435072;
	selp.b32 	%r1934, %r1933, %r1932, %p153;
	mov.b32 	%r1935, 0;
	mov.b64 	%fd68, {%r1935, %r1934};
	selp.f64 	%fd69, %fd68, %fd67, %p157;
	add.f64 	%fd70, %fd60, 0d4010000000000000;
	{
	.reg .b32 %temp; 
	mov.b64 	{%temp, %r1936}, %fd70;
	}
	and.b32  	%r1937, %r1936, 2146435072;
	setp.eq.s32 	%p158, %r1937, 2146435072;
	setp.eq.f32 	%p159, %f19, 0f7F800000;
	selp.b32 	%r1939, %r1868, %r1089, %p156;
	mov.b64 	%fd71, {%r1935, %r1939};
	selp.f64 	%fd72, %fd71, %fd69, %p159;
	selp.f64 	%fd73, %fd72, %fd69, %p158;
	setp.eq.f32 	%p160, %f19, 0f3F800000;
	selp.f64 	%fd74, 0d3FF0000000000000, %fd73, %p160;
	setp.le.f64 	%p161, %fd62, %fd74;
	selp.u32 	%r1940, 1, 0, %p161;
	add.s32 	%r1941, %r2567, %r1940;
	shr.u32 	%r1942, %r2563, 2;
	xor.b32  	%r1943, %r1942, %r2563;
	shl.b32 	%r1944, %r1992, 4;
	shl.b32 	%r1945, %r1943, 1;
	xor.b32  	%r1946, %r1945, %r1944;
	xor.b32  	%r1947, %r1946, %r1943;
	xor.b32  	%r1991, %r1947, %r1992;
	add.s32 	%r1948, %r2560, %r1991;
	add.s32 	%r1949, %r1948, 1087311;
	cvt.rn.f32.u32 	%f23, %r1949;
	fma.rn.f32 	%f24, %f23, 0f2F800000, 0f2F000000;
	add.f32 	%f25, %f24, %f24;
	add.f32 	%f26, %f25, 0f00000000;
	cvt.f64.f32 	%fd75, %f26;
	shr.u32 	%r1950, %r2562, 2;
	xor.b32  	%r1951, %r1950, %r2562;
	shl.b32 	%r1952, %r1991, 4;
	shl.b32 	%r1953, %r1951, 1;
	xor.b32  	%r1954, %r1953, %r1952;
	xor.b32  	%r1955, %r1954, %r1951;
	xor.b32  	%r1990, %r1955, %r1991;
	add.s32 	%r2560, %r2560, 1449748;
	add.s32 	%r1956, %r1990, %r2560;
	cvt.rn.f32.u32 	%f27, %r1956;
	fma.rn.f32 	%f28, %f27, 0f2F800000, 0f2F000000;
	cvt.f64.f32 	%fd76, %f28;
	mul.f64 	%fd77, %fd94, %fd76;
	{
	.reg .b32 %temp; 
	mov.b64 	{%temp, %r1957}, %fd75;
	}
	{ // callseq 5, 0
	.param .b64 param0;
	st.param.f64 	[param0], %fd75;
	.param .b64 retval0;
	call.uni (retval0), 
	__internal_accurate_pow, 
	(
	param0
	);
	ld.param.f64 	%fd78, [retval0];
	} // callseq 5
	setp.lt.s32 	%p162, %r1957, 0;
	neg.f64 	%fd80, %fd78;
	selp.f64 	%fd81, %fd80, %fd78, %p154;
	selp.f64 	%fd82, %fd81, %fd78, %p162;
	setp.eq.f32 	%p163, %f25, 0f00000000;
	selp.b32 	%r1958, %r1957, 0, %p154;
	or.b32  	%r1959, %r1958, 2146435072;
	selp.b32 	%r1960, %r1959, %r1958, %p153;
	mov.b64 	%fd83, {%r1935, %r1960};
	selp.f64 	%fd84, %fd83, %fd82, %p163;
	add.f64 	%fd85, %fd75, 0d4010000000000000;
	{
	.reg .b32 %temp; 
	mov.b64 	{%temp, %r1961}, %fd85;
	}
	and.b32  	%r1962, %r1961, 2146435072;
	setp.eq.s32 	%p164, %r1962, 2146435072;
	setp.eq.f32 	%p165, %f25, 0f7F800000;
	selp.b32 	%r1963, %r1868, %r1089, %p162;
	mov.b64 	%fd86, {%r1935, %r1963};
	selp.f64 	%fd87, %fd86, %fd84, %p165;
	selp.f64 	%fd88, %fd87, %fd84, %p164;
	setp.eq.f32 	%p166, %f25, 0f3F800000;
	selp.f64 	%fd89, 0d3FF0000000000000, %fd88, %p166;
	setp.le.f64 	%p167, %fd77, %fd89;
	selp.u32 	%r1964, 1, 0, %p167;
	add.s32 	%r2567, %r1941, %r1964;
	add.s32 	%r2566, %r2566, 2;
	setp.ne.s32 	%p168, %r2566, 131072;
	mov.u32 	%r2562, %r1991;
	mov.u32 	%r2563, %r1992;
	mov.u32 	%r2564, %r1993;
	mov.u32 	%r2565, %r1994;
	@%p168 bra 	$L__BB0_234;
	cvt.rn.f64.u32 	%fd90, %r2567;
	mul.f64 	%fd91, %fd90, 0d3EE0000000000000;
	add.f64 	%fd92, %fd94, %fd94;
	mul.f64 	%fd93, %fd92, %fd91;
	shl.b32 	%r1965, %r2552, 16;
	add.s32 	%r1966, %r1965, %r1;
	mul.wide.s32 	%rd43, %r1966, 8;
	add.s64 	%rd44, %rd17, %rd43;
	st.global.f64 	[%rd44], %fd93;
	add.s32 	%r2552, %r2552, 1;
	setp.ne.s32 	%p169, %r2552, %r1130;
	add.s32 	%r2546, %r2546, 782106624;
	@%p169 bra 	$L__BB0_231;
$L__BB0_236:
	ret;

}
.func  (.param .b64 func_retval0) __internal_accurate_pow(
	.param .b64 __internal_accurate_pow_param_0
)
{
	.reg .pred 	%p<8>;
	.reg .b32 	%r<49>;
	.reg .b32 	%f<3>;
	.reg .b64 	%fd<109>;

	ld.param.f64 	%fd10, [__internal_accurate_pow_param_0];
	{
	.reg .b32 %temp; 
	mov.b64 	{%temp, %r46}, %fd10;
	}
	{
	.reg .b32 %temp; 
	mov.b64 	{%r45, %temp}, %fd10;
	}
	shr.u32 	%r47, %r46, 20;
	setp.gt.u32 	%p1, %r46, 1048575;
	@%p1 bra 	$L__BB1_2;
	mul.f64 	%fd11, %fd10, 0d4350000000000000;
	{
	.reg .b32 %temp; 
	mov.b64 	{%temp, %r46}, %fd11;
	}
	{
	.reg .b32 %temp; 
	mov.b64 	{%r45, %temp}, %fd11;
	}
	shr.u32 	%r16, %r46, 20;
	add.s32 	%r47, %r16, -54;
$L__BB1_2:
	add.s32 	%r48, %r47, -1023;
	and.b32  	%r17, %r46, -2146435073;
	or.b32  	%r18, %r17, 1072693248;
	mov.b64 	%fd107, {%r45, %r18};
	setp.lt.u32 	%p2, %r18, 1073127583;
	@%p2 bra 	$L__BB1_4;
	{
	.reg .b32 %temp; 
	mov.b64 	{%r19, %temp}, %fd107;
	}
	{
	.reg .b32 %temp; 
	mov.b64 	{%temp, %r20}, %fd107;
	}
	add.s32 	%r21, %r20, -1048576;
	mov.b64 	%fd107, {%r19, %r21};
	add.s32 	%r48, %r47, -1022;
$L__BB1_4:
	add.f64 	%fd12, %fd107, 0dBFF0000000000000;
	add.f64 	%fd13, %fd107, 0d3FF0000000000000;
	rcp.approx.ftz.f64 	%fd14, %fd13;
	neg.f64 	%fd15, %fd13;
	fma.rn.f64 	%fd16, %fd15, %fd14, 0d3FF0000000000000;
	fma.rn.f64 	%fd17, %fd16, %fd16, %fd16;
	fma.rn.f64 	%fd18, %fd17, %fd14, %fd14;
	mul.f64 	%fd19, %fd12, %fd18;
	fma.rn.f64 	%fd20, %fd12, %fd18, %fd19;
	mul.f64 	%fd21, %fd20, %fd20;
	fma.rn.f64 	%fd22, %fd21, 0d3EB0F5FF7D2CAFE2, 0d3ED0F5D241AD3B5A;
	fma.rn.f64 	%fd23, %fd22, %fd21, 0d3EF3B20A75488A3F;
	fma.rn.f64 	%fd24, %fd23, %fd21, 0d3F1745CDE4FAECD5;
	fma.rn.f64 	%fd25, %fd24, %fd21, 0d3F3C71C7258A578B;
	fma.rn.f64 	%fd26, %fd25, %fd21, 0d3F6249249242B910;
	fma.rn.f64 	%fd27, %fd26, %fd21, 0d3F89999999999DFB;
	sub.f64 	%fd28, %fd12, %fd20;
	add.f64 	%fd29, %fd28, %fd28;
	neg.f64 	%fd30, %fd20;
	fma.rn.f64 	%fd31, %fd30, %fd12, %fd29;
	mul.f64 	%fd32, %fd18, %fd31;
	fma.rn.f64 	%fd33, %fd21, %fd27, 0d3FB5555555555555;
	mov.f64 	%fd34, 0d3FB5555555555555;
	sub.f64 	%fd35, %fd34, %fd33;
	fma.rn.f64 	%fd36, %fd21, %fd27, %fd35;
	add.f64 	%fd37, %fd36, 0dBC46A4CB00B9E7B0;
	add.f64 	%fd38, %fd33, %fd37;
	sub.f64 	%fd39, %fd33, %fd38;
	add.f64 	%fd40, %fd37, %fd39;
	mul.rn.f64 	%fd41, %fd20, %fd20;
	neg.f64 	%fd42, %fd41;
	fma.rn.f64 	%fd43, %fd20, %fd20, %fd42;
	{
	.reg .b32 %temp; 
	mov.b64 	{%r22, %temp}, %fd32;
	}
	{
	.reg .b32 %temp; 
	mov.b64 	{%temp, %r23}, %fd32;
	}
	add.s32 	%r24, %r23, 1048576;
	mov.b64 	%fd44, {%r22, %r24};
	fma.rn.f64 	%fd45, %fd20, %fd44, %fd43;
	mul.rn.f64 	%fd46, %fd41, %fd20;
	neg.f64 	%fd47, %fd46;
	fma.rn.f64 	%fd48, %fd41, %fd20, %fd47;
	fma.rn.f64 	%fd49, %fd41, %fd32, %fd48;
	fma.rn.f64 	%fd50, %fd45, %fd20, %fd49;
	mul.rn.f64 	%fd51, %fd38, %fd46;
	neg.f64 	%fd52, %fd51;
	fma.rn.f64 	%fd53, %fd38, %fd46, %fd52;
	fma.rn.f64 	%fd54, %fd38, %fd50, %fd53;
	fma.rn.f64 	%fd55, %fd40, %fd46, %fd54;
	add.f64 	%fd56, %fd51, %fd55;
	sub.f64 	%fd57, %fd51, %fd56;
	add.f64 	%fd58, %fd55, %fd57;
	add.f64 	%fd59, %fd20, %fd56;
	sub.f64 	%fd60, %fd20, %fd59;
	add.f64 	%fd61, %fd56, %fd60;
	add.f64 	%fd62, %fd58, %fd61;
	add.f64 	%fd63, %fd32, %fd62;
	add.f64 	%fd64, %fd59, %fd63;
	sub.f64 	%fd65, %fd59, %fd64;
	add.f64 	%fd66, %fd63, %fd65;
	xor.b32  	%r25, %r48, -2147483648;
	mov.b32 	%r26, 1127219200;
	mov.b64 	%fd67, {%r25, %r26};
	mov.b32 	%r27, -2147483648;
	mov.b64 	%fd68, {%r27, %r26};
	sub.f64 	%fd69, %fd67, %fd68;
	fma.rn.f64 	%fd70, %fd69, 0d3FE62E42FEFA39EF, %fd64;
	fma.rn.f64 	%fd71, %fd69, 0dBFE62E42FEFA39EF, %fd70;
	sub.f64 	%fd72, %fd71, %fd64;
	sub.f64 	%fd73, %fd66, %fd72;
	fma.rn.f64 	%fd74, %fd69, 0d3C7ABC9E3B39803F, %fd73;
	add.f64 	%fd75, %fd70, %fd74;
	sub.f64 	%fd76, %fd70, %fd75;
	add.f64 	%fd77, %fd74, %fd76;
	mov.f64 	%fd78, 0d4010000000000000;
	{
	.reg .b32 %temp; 
	mov.b64 	{%temp, %r28}, %fd78;
	}
	{
	.reg .b32 %temp; 
	mov.b64 	{%r29, %temp}, %fd78;
	}
	shl.b32 	%r30, %r28, 1;
	setp.gt.u32 	%p3, %r30, -33554433;
	and.b32  	%r31, %r28, -15728641;
	selp.b32 	%r32, %r31, %r28, %p3;
	mov.b64 	%fd79, {%r29, %r32};
	mul.rn.f64 	%fd80, %fd75, %fd79;
	neg.f64 	%fd81, %fd80;
	fma.rn.f64 	%fd82, %fd75, %fd79, %fd81;
	fma.rn.f64 	%fd83, %fd77, %fd79, %fd82;
	add.f64 	%fd4, %fd80, %fd83;
	sub.f64 	%fd84, %fd80, %fd4;
	add.f64 	%fd5, %fd83, %fd84;
	fma.rn.f64 	%fd85, %fd4, 0d3FF71547652B82FE, 0d4338000000000000;
	{
	.reg .b32 %temp; 
	mov.b64 	{%r13, %temp}, %fd85;
	}
	mov.f64 	%fd86, 0dC338000000000000;
	add.rn.f64 	%fd87, %fd85, %fd86;
	fma.rn.f64 	%fd88, %fd87, 0dBFE62E42FEFA39EF, %fd4;
	fma.rn.f64 	%fd89, %fd87, 0dBC7ABC9E3B39803F, %fd88;
	fma.rn.f64 	%fd90, %fd89, 0d3E5ADE1569CE2BDF, 0d3E928AF3FCA213EA;
	fma.rn.f64 	%fd91, %fd90, %fd89, 0d3EC71DEE62401315;
	fma.rn.f64 	%fd92, %fd91, %fd89, 0d3EFA01997C89EB71;
	fma.rn.f64 	%fd93, %fd92, %fd89, 0d3F2A01A014761F65;
	fma.rn.f64 	%fd94, %fd93, %fd89, 0d3F56C16C1852B7AF;
	fma.rn.f64 	%fd95, %fd94, %fd89, 0d3F81111111122322;
	fma.rn.f64 	%fd96, %fd95, %fd89, 0d3FA55555555502A1;
	fma.rn.f64 	%fd97, %fd96, %fd89, 0d3FC5555555555511;
	fma.rn.f64 	%fd98, %fd97, %fd89, 0d3FE000000000000B;
	fma.rn.f64 	%fd99, %fd98, %fd89, 0d3FF0000000000000;
	fma.rn.f64 	%fd100, %fd99, %fd89, 0d3FF0000000000000;
	{
	.reg .b32 %temp; 
	mov.b64 	{%r14, %temp}, %fd100;
	}
	{
	.reg .b32 %temp; 
	mov.b64 	{%temp, %r15}, %fd100;
	}
	shl.b32 	%r33, %r13, 20;
	add.s32 	%r34, %r33, %r15;
	mov.b64 	%fd108, {%r14, %r34};
	{
	.reg .b32 %temp; 
	mov.b64 	{%temp, %r35}, %fd4;
	}
	mov.b32 	%f2, %r35;
	abs.f32 	%f1, %f2;
	setp.lt.f32 	%p4, %f1, 0f4086232B;
	@%p4 bra 	$L__BB1_7;
	setp.lt.f64 	%p5, %fd4, 0d0000000000000000;
	add.f64 	%fd101, %fd4, 0d7FF0000000000000;
	selp.f64 	%fd108, 0d0000000000000000, %fd101, %p5;
	setp.geu.f32 	%p6, %f1, 0f40874800;
	@%p6 bra 	$L__BB1_7;
	shr.u32 	%r36, %r13, 31;
	add.s32 	%r37, %r13, %r36;
	shr.s32 	%r38, %r37, 1;
	shl.b32 	%r39, %r38, 20;
	add.s32 	%r40, %r15, %r39;
	mov.b64 	%fd102, {%r14, %r40};
	sub.s32 	%r41, %r13, %r38;
	shl.b32 	%r42, %r41, 20;
	add.s32 	%r43, %r42, 1072693248;
	mov.b32 	%r44, 0;
	mov.b64 	%fd103, {%r44, %r43};
	mul.f64 	%fd108, %fd103, %fd102;
$L__BB1_7:
	abs.f64 	%fd104, %fd108;
	setp.eq.f64 	%p7, %fd104, 0d7FF0000000000000;
	fma.rn.f64 	%fd105, %fd108, %fd5, %fd108;
	selp.f64 	%fd106, %fd108, %fd105, %p7;
	st.param.f64 	[func_retval0], %fd106;
	ret;

}


// ===== COMPILED SASS (sm_100) =====

	.target	sm_100

	.elftype	@"ET_EXEC"


//--------------------- .note.nv.tkinfo           --------------------------
	.section	.note.nv.tkinfo,"",@"SHT_NOTE"
	.sectionflags	@"SHF_NOTE_NV_TKINFO"
	.tkinfo
        /*0018*/ 	.word	0x00000002
        /*0030*/ 	.string	""
        /*0030*/ 	.string	"ptxas"
        /*0030*/ 	.string	"Cuda compilation tools, release 13.0, V13.0.88"
        /*0030*/ 	.string	"Build cuda_13.0.r13.0/compiler.36424714_0"
        /*0030*/ 	.string	"-arch sm_100 -m 64 "



//--------------------- .note.nv.cuinfo           --------------------------
	.section	.note.nv.cuinfo,"",@"SHT_NOTE"
	.sectionflags	@"SHF_NOTE_NV_CUINFO"
        /*0018*/ 	.short	0x0002
        /*001a*/ 	.short	0x0064
        /*001c*/ 	.short	0x0082
	.zero		2


//--------------------- .nv.info                  --------------------------
	.section	.nv.info,"",@"SHT_CUDA_INFO"
	.align	4


	//----- nvinfo : EIATTR_REGCOUNT
	.align		4
        /*0000*/ 	.byte	0x04, 0x2f
        /*0002*/ 	.short	(.L_10 - .L_9)
	.align		4
.L_9:
        /*0004*/ 	.word	index@(_Z2MCPdi)
        /*0008*/ 	.word	0x00000028


	//----- nvinfo : EIATTR_FRAME_SIZE
	.align		4
.L_10:
        /*000c*/ 	.byte	0x04, 0x11
        /*000e*/ 	.short	(.L_12 - .L_11)
	.align		4
.L_11:
        /*0010*/ 	.word	index@($_Z2MCPdi$__internal_accurate_pow)
        /*0014*/ 	.word	0x00000030


	//----- nvinfo : EIATTR_FRAME_SIZE
	.align		4
.L_12:
        /*0018*/ 	.byte	0x04, 0x11
        /*001a*/ 	.short	(.L_14 - .L_13)
	.align		4
.L_13:
        /*001c*/ 	.word	index@(_Z2MCPdi)
        /*0020*/ 	.word	0x00000030


	//----- nvinfo : EIATTR_MIN_STACK_SIZE
	.align		4
.L_14:
        /*0024*/ 	.byte	0x04, 0x12
        /*0026*/ 	.short	(.L_16 - .L_15)
	.align		4
.L_15:
        /*0028*/ 	.word	index@(_Z2MCPdi)
        /*002c*/ 	.word	0x00000030
.L_16:


//--------------------- .nv.compat                --------------------------
	.section	.nv.compat,"",@"SHT_CUDA_COMPAT_INFO"
	.align	4
        /*0000*/ 	.byte	0x02, 0x09, 0x00, 0x00, 0x02, 0x02, 0x01, 0x00, 0x02, 0x05, 0x05, 0x00, 0x03, 0x07, 0x01, 0x01
        /*0010*/ 	.byte	0x02, 0x03, 0x00, 0x00, 0x02, 0x06, 0x01, 0x00, 0x04, 0x0b, 0x08, 0x00, 0x01, 0x00, 0x00, 0x00
        /*0020*/ 	.byte	0x00, 0x00, 0x00, 0x00


//--------------------- .nv.info._Z2MCPdi         --------------------------
	.section	.nv.info._Z2MCPdi,"",@"SHT_CUDA_INFO"
	.sectionflags	@""
	.align	4


	//----- nvinfo : EIATTR_CUDA_API_VERSION
	.align		4
        /*0000*/ 	.byte	0x04, 0x37
        /*0002*/ 	.short	(.L_18 - .L_17)
.L_17:
        /*0004*/ 	.word	0x00000082


	//----- nvinfo : EIATTR_KPARAM_INFO
	.align		4
.L_18:
        /*0008*/ 	.byte	0x04, 0x17
        /*000a*/ 	.short	(.L_20 - .L_19)
.L_19:
        /*000c*/ 	.word	0x00000000
        /*0010*/ 	.short	0x0001
        /*0012*/ 	.short	0x0008
        /*0014*/ 	.byte	0x00, 0xf0, 0x11, 0x00


	//----- nvinfo : EIATTR_KPARAM_INFO
	.align		4
.L_20:
        /*0018*/ 	.byte	0x04, 0x17
        /*001a*/ 	.short	(.L_22 - .L_21)
.L_21:
        /*001c*/ 	.word	0x00000000
        /*0020*/ 	.short	0x0000
        /*0022*/ 	.short	0x0000
        /*0024*/ 	.byte	0x00, 0xf5, 0x21, 0x00


	//----- nvinfo : EIATTR_SPARSE_MMA_MASK
	.align		4
.L_22:
        /*0028*/ 	.byte	0x03, 0x50
        /*002a*/ 	.short	0x0000


	//----- nvinfo : EIATTR_MAXREG_COUNT
	.align		4
        /*002c*/ 	.byte	0x03, 0x1b
        /*002e*/ 	.short	0x00ff


	//----- nvinfo : EIATTR_MERCURY_ISA_VERSION
	.align		4
        /*0030*/ 	.byte	0x03, 0x5f
        /*0032*/ 	.short	0x0101


	//----- nvinfo : EIATTR_VRC_CTA_INIT_COUNT
	.align		4
        /*0034*/ 	.byte	0x02, 0x4a
	.zero		1
	.zero		1


	//----- nvinfo : EIATTR_EXIT_INSTR_OFFSETS
	.align		4
        /*0038*/ 	.byte	0x04, 0x1c
        /*003a*/ 	.short	(.L_24 - .L_23)


	//   ....[0]....
.L_23:
        /*003c*/ 	.word	0x00004c30


	//   ....[1]....
        /*0040*/ 	.word	0x00005dd0


	//----- nvinfo : EIATTR_CRS_STACK_SIZE
	.align		4
.L_24:
        /*0044*/ 	.byte	0x04, 0x1e
        /*0046*/ 	.short	(.L_26 - .L_25)
.L_25:
        /*0048*/ 	.word	0x00000000


	//----- nvinfo : EIATTR_CBANK_PARAM_SIZE
	.align		4
.L_26:
        /*004c*/ 	.byte	0x03, 0x19
        /*004e*/ 	.short	0x000c


	//----- nvinfo : EIATTR_PARAM_CBANK
	.align		4
        /*0050*/ 	.byte	0x04, 0x0a
        /*0052*/ 	.short	(.L_28 - .L_27)
	.align		4
.L_27:
        /*0054*/ 	.word	index@(.nv.constant0._Z2MCPdi)
        /*0058*/ 	.short	0x0380
        /*005a*/ 	.short	0x000c


	//----- nvinfo : EIATTR_SW_WAR
	.align		4
.L_28:
        /*005c*/ 	.byte	0x04, 0x36
        /*005e*/ 	.short	(.L_30 - .L_29)
.L_29:
        /*0060*/ 	.word	0x00000008
.L_30:


//--------------------- .nv.callgraph             --------------------------
	.section	.nv.callgraph,"",@"SHT_CUDA_CALLGRAPH"
	.align	4
	.sectionentsize	8
	.align		4
        /*0000*/ 	.word	0x00000000
	.align		4
        /*0004*/ 	.word	0xffffffff
	.align		4
        /*0008*/ 	.word	0x00000000
	.align		4
        /*000c*/ 	.word	0xfffffffe
	.align		4
        /*0010*/ 	.word	0x00000000
	.align		4
        /*0014*/ 	.word	0xfffffffd
	.align		4
        /*0018*/ 	.word	0x00000000
	.align		4
        /*001c*/ 	.word	0xfffffffc


//--------------------- .nv.constant4             --------------------------
	.section	.nv.constant4,"a",@progbits
	.align	8
	.align		8
.nv.constant4:
        /*0000*/ 	.dword	precalc_xorwow_matrix
	.align		8
        /*0008*/ 	.dword	precalc_xorwow_offset_matrix
	.align		8
        /*0010*/ 	.dword	mrg32k3aM1
	.align		8
        /*0018*/ 	.dword	mrg32k3aM2
	.align		8
        /*0020*/ 	.dword	mrg32k3aM1SubSeq
	.align		8
        /*0028*/ 	.dword	mrg32k3aM2SubSeq
	.align		8
        /*0030*/ 	.dword	mrg32k3aM1Seq
	.align		8
        /*0038*/ 	.dword	mrg32k3aM2Seq


//--------------------- .nv.constant3             --------------------------
	.section	.nv.constant3,"a",@progbits
	.align	8
.nv.constant3:
	.type		__cr_lgamma_table,@object
	.size		__cr_lgamma_table,(.L_8 - __cr_lgamma_table)
__cr_lgamma_table:
        /*0000*/ 	.byte	0x00, 0x00, 0x00, 0x00, 0x00, 0x00, 0x00, 0x00, 0x00, 0x00, 0x00, 0x00, 0x00, 0x00, 0x00, 0x00
        /*0010*/ 	.byte	0xef, 0x39, 0xfa, 0xfe, 0x42, 0x2e, 0xe6, 0x3f, 0x02, 0x20, 0x2a, 0xfa, 0x0b, 0xab, 0xfc, 0x3f
        /*0020*/ 	.byte	0xf9, 0x2c, 0x92, 0x7c, 0xa7, 0x6c, 0x09, 0x40, 0xc9, 0x79, 0x44, 0x3c, 0x64, 0x26, 0x13, 0x40
        /*0030*/ 	.byte	0xca, 0x01, 0xcf, 0x3a, 0x27, 0x51, 0x1a, 0x40, 0x30, 0xcc, 0x2d, 0xf3, 0xe1, 0x0c, 0x21, 0x40
        /*0040*/ 	.byte	0x0d, 0xb7, 0xfc, 0x82, 0x8e, 0x35, 0x25, 0x40
.L_8:


//--------------------- .text._Z2MCPdi            --------------------------
	.section	.text._Z2MCPdi,"ax",@progbits
	.align	128
        .global         _Z2MCPdi
        .type           _Z2MCPdi,@function
        .size           _Z2MCPdi,(.L_x_30 - _Z2MCPdi)
        .other          _Z2MCPdi,@"STO_CUDA_ENTRY STV_DEFAULT"
_Z2MCPdi:
.text._Z2MCPdi:
[----:B------:R-:W0:Y:S01]  /*0000*/  LDC R1, c[0x0][0x37c] ;  /* 0x0000df00ff017b82 */ /* 0x000e220000000800 */
[----:B------:R-:W1:Y:S07]  /*0010*/  S2R R6, SR_TID.X ;  /* 0x0000000000067919 */ /* 0x000e6e0000002100 */
[----:B------:R-:W1:Y:S01]  /*0020*/  S2UR UR4, SR_CTAID.X ;  /* 0x00000000000479c3 */ /* 0x000e620000002500 */
[----:B0-----:R-:W-:Y:S01]  /*0030*/  VIADD R1, R1, 0xffffffd0 ;  /* 0xffffffd001017836 */ /* 0x001fe20000000000 */
[----:B------:R-:W0:Y:S01]  /*0040*/  LDCU.64 UR8, c[0x0][0x358] ;  /* 0x00006b00ff0877ac */ /* 0x000e220008000a00 */
[----:B------:R-:W-:Y:S01]  /*0050*/  IMAD.MOV.U32 R8, RZ, RZ, 0x47fd28b2 ;  /* 0x47fd28b2ff087424 */ /* 0x000fe200078e00ff */
[----:B------:R-:W-:Y:S01]  /*0060*/  BSSY.RECONVERGENT B0, `(.L_x_0) ;  /* 0x0000269000007945 */ /* 0x000fe20003800200 */
[----:B------:R-:W-:Y:S01]  /*0070*/  IMAD.MOV.U32 R9, RZ, RZ, 0x756219af ;  /* 0x756219afff097424 */ /* 0x000fe200078e00ff */
[----:B------:R-:W-:Y:S01]  /*0080*/  R2UR UR11, R1 ;  /* 0x00000000010b72ca */ /* 0x000fe200000e0000 */
[----:B------:R-:W-:Y:S01]  /*0090*/  IMAD.MOV.U32 R10, RZ, RZ, 0x7b9c197f ;  /* 0x7b9c197fff0a7424 */ /* 0x000fe200078e00ff */
[----:B------:R-:W1:Y:S01]  /*00a0*/  LDC R3, c[0x0][0x360] ;  /* 0x0000d800ff037b82 */ /* 0x000e620000000800 */
[----:B------:R-:W-:Y:S01]  /*00b0*/  IMAD.MOV.U32 R11, RZ, RZ, -0x75bd8fc ;  /* 0xf8a42704ff0b7424 */ /* 0x000fe200078e00ff */
[----:B------:R2:W-:Y:S01]  /*00c0*/  STL.64 [R1], R8 ;  /* 0x0000000801007387 */ /* 0x0005e20000100a00 */
[----:B------:R-:W-:-:S02]  /*00d0*/  IMAD.MOV.U32 R12, RZ, RZ, -0x23270784 ;  /* 0xdcd8f87cff0c7424 */ /* 0x000fc400078e00ff */
[----:B------:R-:W-:Y:S01]  /*00e0*/  IMAD.MOV.U32 R13, RZ, RZ, 0x6e5e8bb3 ;  /* 0x6e5e8bb3ff0d7424 */ /* 0x000fe200078e00ff */
[----:B------:R2:W-:Y:S01]  /*00f0*/  STL.64 [R1+0x8], R10 ;  /* 0x0000080a01007387 */ /* 0x0005e20000100a00 */
[----:B------:R-:W-:Y:S02]  /*0100*/  IMAD.MOV.U32 R0, RZ, RZ, 0x756219af ;  /* 0x756219afff007424 */ /* 0x000fe400078e00ff */
[----:B------:R-:W-:Y:S01]  /*0110*/  IMAD.MOV.U32 R5, RZ, RZ, -0x75bd8fc ;  /* 0xf8a42704ff057424 */ /* 0x000fe200078e00ff */
[----:B------:R2:W-:Y:S01]  /*0120*/  STL.64 [R1+0x10], R12 ;  /* 0x0000100c01007387 */ /* 0x0005e20000100a00 */
[----:B------:R-:W-:Y:S02]  /*0130*/  IMAD.MOV.U32 R4, RZ, RZ, 0x7b9c197f ;  /* 0x7b9c197fff047424 */ /* 0x000fe400078e00ff */
[----:B------:R-:W-:Y:S02]  /*0140*/  IMAD.MOV.U32 R2, RZ, RZ, -0x23270784 ;  /* 0xdcd8f87cff027424 */ /* 0x000fe400078e00ff */
[----:B-1----:R-:W-:-:S02]  /*0150*/  IMAD R6, R3, UR4, R6 ;  /* 0x0000000403067c24 */ /* 0x002fc4000f8e0206 */
[----:B------:R-:W-:-:S03]  /*0160*/  IMAD.MOV.U32 R3, RZ, RZ, 0x6e5e8bb3 ;  /* 0x6e5e8bb3ff037424 */ /* 0x000fc600078e00ff */
[----:B------:R-:W-:-:S13]  /*0170*/  ISETP.NE.AND P0, PT, R6, RZ, PT ;  /* 0x000000ff0600720c */ /* 0x000fda0003f05270 */
[----:B0-2---:R-:W-:Y:S05]  /*0180*/  @!P0 BRA `(.L_x_1) ;  /* 0x0000002400588947 */ /* 0x005fea0003800000 */
[--C-:B------:R-:W-:Y:S01]  /*0190*/  SHF.R.S32.HI R7, RZ, 0x1f, R6.reuse ;  /* 0x0000001fff077819 */ /* 0x100fe20000011406 */
[----:B------:R-:W-:Y:S02]  /*01a0*/  IMAD.MOV.U32 R10, RZ, RZ, R6 ;  /* 0x000000ffff0a7224 */ /* 0x000fe400078e0006 */
[----:B------:R-:W-:Y:S02]  /*01b0*/  IMAD.MOV.U32 R11, RZ, RZ, RZ ;  /* 0x000000ffff0b7224 */ /* 0x000fe400078e00ff */
[----:B------:R-:W-:Y:S02]  /*01c0*/  IMAD.MOV.U32 R0, RZ, RZ, 0x756219af ;  /* 0x756219afff007424 */ /* 0x000fe400078e00ff */
[----:B------:R-:W-:Y:S02]  /*01d0*/  IMAD.MOV.U32 R4, RZ, RZ, 0x7b9c197f ;  /* 0x7b9c197fff047424 */ /* 0x000fe400078e00ff */
[----:B------:R-:W-:Y:S02]  /*01e0*/  IMAD.MOV.U32 R5, RZ, RZ, -0x75bd8fc ;  /* 0xf8a42704ff057424 */ /* 0x000fe400078e00ff */
[----:B------:R-:W-:-:S02]  /*01f0*/  IMAD.MOV.U32 R2, RZ, RZ, -0x23270784 ;  /* 0xdcd8f87cff027424 */ /* 0x000fc400078e00ff */
[----:B------:R-:W-:-:S07]  /*0200*/  IMAD.MOV.U32 R3, RZ, RZ, 0x6e5e8bb3 ;  /* 0x6e5e8bb3ff037424 */ /* 0x000fce00078e00ff */
.L_x_10:
[----:B------:R-:W-:Y:S01]  /*0210*/  LOP3.LUT R20, R10, 0x3, RZ, 0xc0, !PT ;  /* 0x000000030a147812 */ /* 0x000fe200078ec0ff */
[----:B------:R-:W-:Y:S03]  /*0220*/  BSSY.RECONVERGENT B1, `(.L_x_2) ;  /* 0x0000246000017945 */ /* 0x000fe60003800200 */
[----:B------:R-:W-:-:S04]  /*0230*/  ISETP.NE.U32.AND P0, PT, R20, RZ, PT ;  /* 0x000000ff1400720c */ /* 0x000fc80003f05070 */
[----:B------:R-:W-:-:S13]  /*0240*/  ISETP.NE.AND.EX P0, PT, RZ, RZ, PT, P0 ;  /* 0x000000ffff00720c */ /* 0x000fda0003f05300 */
[----:B012---:R-:W-:Y:S05]  /*0250*/  @!P0 BRA `(.L_x_3) ;  /* 0x0000002400088947 */ /* 0x007fea0003800000 */
[----:B------:R-:W0:Y:S01]  /*0260*/  LDC.64 R8, c[0x4][RZ] ;  /* 0x01000000ff087b82 */ /* 0x000e220000000a00 */
[----:B------:R-:W-:Y:S01]  /*0270*/  IMAD.MOV.U32 R0, RZ, RZ, RZ ;  /* 0x000000ffff007224 */ /* 0x000fe200078e00ff */
[----:B------:R-:W-:Y:S02]  /*0280*/  CS2R R2, SRZ ;  /* 0x0000000000027805 */ /* 0x000fe4000001ff00 */
[----:B------:R-:W-:Y:S01]  /*0290*/  CS2R R4, SRZ ;  /* 0x0000000000047805 */ /* 0x000fe2000001ff00 */
[----:B------:R-:W-:Y:S01]  /*02a0*/  UMOV UR4, URZ ;  /* 0x000000ff00047c82 */ /* 0x000fe20008000000 */
[----:B0-----:R-:W-:-:S07]  /*02b0*/  IMAD.WIDE.U32 R8, R11, 0xc80, R8 ;  /* 0x00000c800b087825 */ /* 0x001fce00078e0008 */
.L_x_5:
[----:B------:R-:W-:Y:S02]  /*02c0*/  ULEA UR5, UR4, UR11, 0x2 ;  /* 0x0000000b04057291 */ /* 0x000fe4000f8e10ff */
[----:B------:R-:W-:-:S07]  /*02d0*/  USHF.L.U32 UR7, UR4, 0x5, URZ ;  /* 0x0000000504077899 */ /* 0x000fce00080006ff */
[----:B------:R-:W5:Y:S01]  /*02e0*/  LDL R26, [UR5+0x4] ;  /* 0x00000405ff1a7983 */ /* 0x000f620008100800 */
[----:B------:R-:W-:-:S05]  /*02f0*/  UMOV UR5, URZ ;  /* 0x000000ff00057c82 */ /* 0x000fca0008000000 */
.L_x_4:
[----:B-----5:R-:W-:Y:S01]  /*0300*/  SHF.R.U32.HI R28, RZ, UR5, R26 ;  /* 0x00000005ff1c7c19 */ /* 0x020fe2000801161a */
[----:B------:R-:W-:-:S03]  /*0310*/  UIADD3 UR6, UPT, UPT, UR7, UR5, URZ ;  /* 0x0000000507067290 */ /* 0x000fc6000fffe0ff */
[----:B------:R-:W-:Y:S01]  /*0320*/  LOP3.LUT R12, R28, 0x1, RZ, 0xc0, !PT ;  /* 0x000000011c0c7812 */ /* 0x000fe200078ec0ff */
[----:B------:R-:W-:-:S03]  /*0330*/  UIMAD UR6, UR6, 0x5, URZ ;  /* 0x00000005060678a4 */ /* 0x000fc6000f8e02ff */
[----:B------:R-:W-:-:S03]  /*0340*/  ISETP.NE.U32.AND P0, PT, R12, 0x1, PT ;  /* 0x000000010c00780c */ /* 0x000fc60003f05070 */
[----:B------:R-:W-:-:S04]  /*0350*/  IMAD.U32 R13, RZ, RZ, UR6 ;  /* 0x00000006ff0d7e24 */ /* 0x000fc8000f8e00ff */
[----:B------:R-:W-:-:S06]  /*0360*/  IMAD.WIDE.U32 R12, R13, 0x4, R8 ;  /* 0x000000040d0c7825 */ /* 0x000fcc00078e0008 */
[----:B------:R-:W2:Y:S04]  /*0370*/  @!P0 LDG.E R14, desc[UR8][R12.64+0x8] ;  /* 0x000008080c0e8981 */ /* 0x000ea8000c1e1900 */
[----:B------:R-:W3:Y:S04]  /*0380*/  @!P0 LDG.E R19, desc[UR8][R12.64] ;  /* 0x000000080c138981 */ /* 0x000ee8000c1e1900 */
[----:B------:R-:W4:Y:S04]  /*0390*/  @!P0 LDG.E R16, desc[UR8][R12.64+0x10] ;  /* 0x000010080c108981 */ /* 0x000f28000c1e1900 */
[----:B------:R-:W4:Y:S04]  /*03a0*/  @!P0 LDG.E R21, desc[UR8][R12.64+0x4] ;  /* 0x000004080c158981 */ /* 0x000f28000c1e1900 */
[----:B------:R-:W4:Y:S01]  /*03b0*/  @!P0 LDG.E R23, desc[UR8][R12.64+0xc] ;  /* 0x00000c080c178981 */ /* 0x000f22000c1e1900 */
[----:B------:R-:W-:-:S13]  /*03c0*/  R2P PR, R28, 0x7e ;  /* 0x0000007e1c007804 */ /* 0x000fda0000000000 */
[----:B------:R-:W4:Y:S04]  /*03d0*/  @P1 LDG.E R15, desc[UR8][R12.64+0x14] ;  /* 0x000014080c0f1981 */ /* 0x000f28000c1e1900 */
        /* <DEDUP_REMOVED lines=11> */
[----:B------:R-:W4:Y:S01]  /*0490*/  @P6 LDG.E R32, desc[UR8][R12.64+0x88] ;  /* 0x000088080c206981 */ /* 0x000f22000c1e1900 */
[----:B--2---:R-:W-:-:S03]  /*04a0*/  @!P0 LOP3.LUT R5, R5, R14, RZ, 0x3c, !PT ;  /* 0x0000000e05058212 */ /* 0x004fc600078e3cff */
[----:B------:R-:W2:Y:S01]  /*04b0*/  @P1 LDG.E R14, desc[UR8][R12.64+0x1c] ;  /* 0x00001c080c0e1981 */ /* 0x000ea2000c1e1900 */
[----:B---3--:R-:W-:-:S03]  /*04c0*/  @!P0 LOP3.LUT R0, R0, R19, RZ, 0x3c, !PT ;  /* 0x0000001300008212 */ /* 0x008fc600078e3cff */
[----:B------:R-:W3:Y:S01]  /*04d0*/  @P1 LDG.E R19, desc[UR8][R12.64+0x18] ;  /* 0x000018080c131981 */ /* 0x000ee2000c1e1900 */
[----:B----4-:R-:W-:-:S03]  /*04e0*/  @!P0 LOP3.LUT R3, R3, R16, RZ, 0x3c, !PT ;  /* 0x0000001003038212 */ /* 0x010fc600078e3cff */
[----:B------:R-:W4:Y:S01]  /*04f0*/  @P1 LDG.E R16, desc[UR8][R12.64+0x24] ;  /* 0x000024080c101981 */ /* 0x000f22000c1e1900 */
[----:B------:R-:W-:-:S03]  /*0500*/  @!P0 LOP3.LUT R4, R4, R21, RZ, 0x3c, !PT ;  /* 0x0000001504048212 */ /* 0x000fc600078e3cff */
[----:B------:R-:W4:Y:S01]  /*0510*/  @P1 LDG.E R21, desc[UR8][R12.64+0x20] ;  /* 0x000020080c151981 */ /* 0x000f22000c1e1900 */
[----:B------:R-:W-:-:S03]  /*0520*/  @!P0 LOP3.LUT R2, R2, R23, RZ, 0x3c, !PT ;  /* 0x0000001702028212 */ /* 0x000fc600078e3cff */
[----:B------:R-:W4:Y:S01]  /*0530*/  @P2 LDG.E R23, desc[UR8][R12.64+0x2c] ;  /* 0x00002c080c172981 */ /* 0x000f22000c1e1900 */
[----:B------:R-:W-:Y:S02]  /*0540*/  LOP3.LUT P0, RZ, R28, 0x80, RZ, 0xc0, !PT ;  /* 0x000000801cff7812 */ /* 0x000fe4000780c0ff */
[----:B------:R-:W-:Y:S02]  /*0550*/  @P1 LOP3.LUT R0, R0, R15, RZ, 0x3c, !PT ;  /* 0x0000000f00001212 */ /* 0x000fe400078e3cff */
[----:B------:R-:W4:Y:S02]  /*0560*/  @P3 LDG.E R15, desc[UR8][R12.64+0x48] ;  /* 0x000048080c0f3981 */ /* 0x000f24000c1e1900 */
[----:B------:R-:W-:Y:S02]  /*0570*/  @P2 LOP3.LUT R0, R0, R17, RZ, 0x3c, !PT ;  /* 0x0000001100002212 */ /* 0x000fe400078e3cff */
[----:B------:R-:W4:Y:S05]  /*0580*/  @P4 LDG.E R17, desc[UR8][R12.64+0x54] ;  /* 0x000054080c114981 */ /* 0x000f2a000c1e1900 */
[----:B------:R-:W4:Y:S04]  /*0590*/  @P0 LDG.E R37, desc[UR8][R12.64+0x8c] ;  /* 0x00008c080c250981 */ /* 0x000f28000c1e1900 */
[----:B------:R-:W4:Y:S04]  /*05a0*/  @P0 LDG.E R34, desc[UR8][R12.64+0x94] ;  /* 0x000094080c220981 */ /* 0x000f28000c1e1900 */
[----:B------:R-:W4:Y:S01]  /*05b0*/  @P0 LDG.E R36, desc[UR8][R12.64+0x9c] ;  /* 0x00009c080c240981 */ /* 0x000f22000c1e1900 */
[----:B------:R-:W-:-:S03]  /*05c0*/  @P3 LOP3.LUT R0, R0, R27, RZ, 0x3c, !PT ;  /* 0x0000001b00003212 */ /* 0x000fc600078e3cff */
[----:B------:R-:W4:Y:S01]  /*05d0*/  @P6 LDG.E R27, desc[UR8][R12.64+0x84] ;  /* 0x000084080c1b6981 */ /* 0x000f22000c1e1900 */
[----:B------:R-:W-:-:S03]  /*05e0*/  @P4 LOP3.LUT R0, R0, R31, RZ, 0x3c, !PT ;  /* 0x0000001f00004212 */ /* 0x000fc600078e3cff */
[----:B------:R-:W4:Y:S01]  /*05f0*/  @P0 LDG.E R31, desc[UR8][R12.64+0x98] ;  /* 0x000098080c1f0981 */ /* 0x000f22000c1e1900 */
[----:B--2---:R-:W-:-:S03]  /*0600*/  @P1 LOP3.LUT R5, R5, R14, RZ, 0x3c, !PT ;  /* 0x0000000e05051212 */ /* 0x004fc600078e3cff */
[----:B------:R-:W2:Y:S01]  /*0610*/  @P3 LDG.E R14, desc[UR8][R12.64+0x4c] ;  /* 0x00004c080c0e3981 */ /* 0x000ea2000c1e1900 */
[----:B---3--:R-:W-:Y:S02]  /*0620*/  @P1 LOP3.LUT R4, R4, R19, RZ, 0x3c, !PT ;  /* 0x0000001304041212 */ /* 0x008fe400078e3cff */
[----:B------:R-:W-:Y:S01]  /*0630*/  @P2 LOP3.LUT R5, R5, R18, RZ, 0x3c, !PT ;  /* 0x0000001205052212 */ /* 0x000fe200078e3cff */
[----:B------:R-:W3:Y:S01]  /*0640*/  @P4 LDG.E R19, desc[UR8][R12.64+0x5c] ;  /* 0x00005c080c134981 */ /* 0x000ee2000c1e1900 */
[----:B----4-:R-:W-:-:S03]  /*0650*/  @P1 LOP3.LUT R3, R3, R16, RZ, 0x3c, !PT ;  /* 0x0000001003031212 */ /* 0x010fc600078e3cff */
[----:B------:R-:W4:Y:S01]  /*0660*/  @P4 LDG.E R16, desc[UR8][R12.64+0x58] ;  /* 0x000058080c104981 */ /* 0x000f22000c1e1900 */
[----:B------:R-:W-:-:S03]  /*0670*/  @P1 LOP3.LUT R2, R2, R21, RZ, 0x3c, !PT ;  /* 0x0000001502021212 */ /* 0x000fc600078e3cff */
[----:B------:R-:W4:Y:S01]  /*0680*/  @P4 LDG.E R18, desc[UR8][R12.64+0x60] ;  /* 0x000060080c124981 */ /* 0x000f22000c1e1900 */
[----:B------:R-:W-:Y:S02]  /*0690*/  @P2 LOP3.LUT R4, R4, R23, RZ, 0x3c, !PT ;  /* 0x0000001704042212 */ /* 0x000fe400078e3cff */
[----:B------:R-:W-:Y:S01]  /*06a0*/  @P2 LOP3.LUT R3, R3, R22, RZ, 0x3c, !PT ;  /* 0x0000001603032212 */ /* 0x000fe200078e3cff */
[----:B------:R-:W4:Y:S01]  /*06b0*/  @P5 LDG.E R21, desc[UR8][R12.64+0x68] ;  /* 0x000068080c155981 */ /* 0x000f22000c1e1900 */
[----:B------:R-:W-:-:S03]  /*06c0*/  @P3 LOP3.LUT R5, R5, R24, RZ, 0x3c, !PT ;  /* 0x0000001805053212 */ /* 0x000fc600078e3cff */
[----:B------:R-:W4:Y:S01]  /*06d0*/  @P5 LDG.E R22, desc[UR8][R12.64+0x6c] ;  /* 0x00006c080c165981 */ /* 0x000f22000c1e1900 */
[----:B------:R-:W-:-:S03]  /*06e0*/  @P2 LOP3.LUT R2, R2, R25, RZ, 0x3c, !PT ;  /* 0x0000001902022212 */ /* 0x000fc600078e3cff */
[----:B------:R-:W4:Y:S04]  /*06f0*/  @P5 LDG.E R23, desc[UR8][R12.64+0x70] ;  /* 0x000070080c175981 */ /* 0x000f28000c1e1900 */
[----:B------:R-:W4:Y:S01]  /*0700*/  @P5 LDG.E R24, desc[UR8][R12.64+0x74] ;  /* 0x000074080c185981 */ /* 0x000f22000c1e1900 */
[----:B------:R-:W-:-:S03]  /*0710*/  @P3 LOP3.LUT R4, R4, R29, RZ, 0x3c, !PT ;  /* 0x0000001d04043212 */ /* 0x000fc600078e3cff */
[----:B------:R-:W4:Y:S04]  /*0720*/  @P6 LDG.E R25, desc[UR8][R12.64+0x7c] ;  /* 0x00007c080c196981 */ /* 0x000f28000c1e1900 */
[----:B------:R-:W4:Y:S01]  /*0730*/  @P0 LDG.E R29, desc[UR8][R12.64+0x90] ;  /* 0x000090080c1d0981 */ /* 0x000f22000c1e1900 */
[----:B------:R-:W-:Y:S02]  /*0740*/  @P3 LOP3.LUT R2, R2, R15, RZ, 0x3c, !PT ;  /* 0x0000000f02023212 */ /* 0x000fe400078e3cff */
[----:B------:R-:W-:Y:S02]  /*0750*/  @P4 LOP3.LUT R4, R4, R17, RZ, 0x3c, !PT ;  /* 0x0000001104044212 */ /* 0x000fe400078e3cff */
[----:B------:R-:W-:-:S04]  /*0760*/  @P5 LOP3.LUT R0, R0, R33, RZ, 0x3c, !PT ;  /* 0x0000002100005212 */ /* 0x000fc800078e3cff */
[----:B------:R-:W-:-:S04]  /*0770*/  @P6 LOP3.LUT R0, R0, R35, RZ, 0x3c, !PT ;  /* 0x0000002300006212 */ /* 0x000fc800078e3cff */
[----:B------:R-:W-:Y:S02]  /*0780*/  @P0 LOP3.LUT R0, R0, R37, RZ, 0x3c, !PT ;  /* 0x0000002500000212 */ /* 0x000fe400078e3cff */
[----:B--2---:R-:W-:Y:S02]  /*0790*/  @P3 LOP3.LUT R3, R3, R14, RZ, 0x3c, !PT ;  /* 0x0000000e03033212 */ /* 0x004fe400078e3cff */
[----:B---3--:R-:W-:Y:S02]  /*07a0*/  @P4 LOP3.LUT R2, R2, R19, RZ, 0x3c, !PT ;  /* 0x0000001302024212 */ /* 0x008fe400078e3cff */
[----:B----4-:R-:W-:Y:S02]  /*07b0*/  @P4 LOP3.LUT R5, R5, R16, RZ, 0x3c, !PT ;  /* 0x0000001005054212 */ /* 0x010fe400078e3cff */
[----:B------:R-:W-:Y:S02]  /*07c0*/  @P4 LOP3.LUT R3, R3, R18, RZ, 0x3c, !PT ;  /* 0x0000001203034212 */ /* 0x000fe400078e3cff */
[----:B------:R-:W-:-:S02]  /*07d0*/  @P5 LOP3.LUT R4, R4, R21, RZ, 0x3c, !PT ;  /* 0x0000001504045212 */ /* 0x000fc400078e3cff */
[----:B------:R-:W-:Y:S02]  /*07e0*/  @P5 LOP3.LUT R5, R5, R22, RZ, 0x3c, !PT ;  /* 0x0000001605055212 */ /* 0x000fe400078e3cff */
[----:B------:R-:W-:Y:S02]  /*07f0*/  @P5 LOP3.LUT R2, R2, R23, RZ, 0x3c, !PT ;  /* 0x0000001702025212 */ /* 0x000fe400078e3cff */
[----:B------:R-:W-:Y:S02]  /*0800*/  @P5 LOP3.LUT R3, R3, R24, RZ, 0x3c, !PT ;  /* 0x0000001803035212 */ /* 0x000fe400078e3cff */
[----:B------:R-:W-:Y:S02]  /*0810*/  @P6 LOP3.LUT R5, R5, R30, RZ, 0x3c, !PT ;  /* 0x0000001e05056212 */ /* 0x000fe400078e3cff */
[----:B------:R-:W-:Y:S02]  /*0820*/  @P6 LOP3.LUT R4, R4, R25, RZ, 0x3c, !PT ;  /* 0x0000001904046212 */ /* 0x000fe400078e3cff */
[----:B------:R-:W-:-:S02]  /*0830*/  @P6 LOP3.LUT R2, R2, R27, RZ, 0x3c, !PT ;  /* 0x0000001b02026212 */ /* 0x000fc400078e3cff */
[----:B------:R-:W-:Y:S02]  /*0840*/  @P6 LOP3.LUT R3, R3, R32, RZ, 0x3c, !PT ;  /* 0x0000002003036212 */ /* 0x000fe400078e3cff */
[----:B------:R-:W-:Y:S02]  /*0850*/  @P0 LOP3.LUT R4, R4, R29, RZ, 0x3c, !PT ;  /* 0x0000001d04040212 */ /* 0x000fe400078e3cff */
[----:B------:R-:W-:Y:S02]  /*0860*/  @P0 LOP3.LUT R5, R5, R34, RZ, 0x3c, !PT ;  /* 0x0000002205050212 */ /* 0x000fe400078e3cff */
[----:B------:R-:W-:Y:S02]  /*0870*/  @P0 LOP3.LUT R2, R2, R31, RZ, 0x3c, !PT ;  /* 0x0000001f02020212 */ /* 0x000fe400078e3cff */
[----:B------:R-:W-:Y:S02]  /*0880*/  @P0 LOP3.LUT R3, R3, R36, RZ, 0x3c, !PT ;  /* 0x0000002403030212 */ /* 0x000fe400078e3cff */
[----:B------:R-:W-:-:S13]  /*0890*/  R2P PR, R28.B1, 0x7f ;  /* 0x0000007f1c007804 */ /* 0x000fda0000001000 */
[----:B------:R-:W2:Y:S04]  /*08a0*/  @P0 LDG.E R17, desc[UR8][R12.64+0xa4] ;  /* 0x0000a4080c110981 */ /* 0x000ea8000c1e1900 */
[----:B------:R-:W3:Y:S04]  /*08b0*/  @P0 LDG.E R19, desc[UR8][R12.64+0xac] ;  /* 0x0000ac080c130981 */ /* 0x000ee8000c1e1900 */
        /* <DEDUP_REMOVED lines=14> */
[----:B--2---:R-:W-:-:S03]  /*09a0*/  @P0 LOP3.LUT R4, R4, R17, RZ, 0x3c, !PT ;  /* 0x0000001104040212 */ /* 0x004fc600078e3cff */
[----:B------:R-:W2:Y:S01]  /*09b0*/  @P1 LDG.E R17, desc[UR8][R12.64+0xb8] ;  /* 0x0000b8080c111981 */ /* 0x000ea2000c1e1900 */
[----:B---3--:R-:W-:-:S03]  /*09c0*/  @P0 LOP3.LUT R2, R2, R19, RZ, 0x3c, !PT ;  /* 0x0000001302020212 */ /* 0x008fc600078e3cff */
[----:B------:R-:W3:Y:S01]  /*09d0*/  @P1 LDG.E R19, desc[UR8][R12.64+0xc0] ;  /* 0x0000c0080c131981 */ /* 0x000ee2000c1e1900 */
[----:B----4-:R-:W-:-:S03]  /*09e0*/  @P0 LOP3.LUT R3, R3, R16, RZ, 0x3c, !PT ;  /* 0x0000001003030212 */ /* 0x010fc600078e3cff */
[----:B------:R-:W4:Y:S01]  /*09f0*/  @P1 LDG.E R16, desc[UR8][R12.64+0xbc] ;  /* 0x0000bc080c101981 */ /* 0x000f22000c1e1900 */
[----:B------:R-:W-:-:S03]  /*0a00*/  @P0 LOP3.LUT R0, R0, R15, RZ, 0x3c, !PT ;  /* 0x0000000f00000212 */ /* 0x000fc600078e3cff */
[----:B------:R-:W4:Y:S01]  /*0a10*/  @P2 LDG.E R15, desc[UR8][R12.64+0xcc] ;  /* 0x0000cc080c0f2981 */ /* 0x000f22000c1e1900 */
[----:B------:R-:W-:Y:S02]  /*0a20*/  @P0 LOP3.LUT R5, R5, R14, RZ, 0x3c, !PT ;  /* 0x0000000e05050212 */ /* 0x000fe400078e3cff */
[----:B------:R-:W-:Y:S01]  /*0a30*/  LOP3.LUT P0, RZ, R28, 0x8000, RZ, 0xc0, !PT ;  /* 0x000080001cff7812 */ /* 0x000fe2000780c0ff */
[----:B------:R-:W4:Y:S01]  /*0a40*/  @P2 LDG.E R14, desc[UR8][R12.64+0xd0] ;  /* 0x0000d0080c0e2981 */ /* 0x000f22000c1e1900 */
[----:B------:R-:W-:-:S03]  /*0a50*/  @P1 LOP3.LUT R0, R0, R21, RZ, 0x3c, !PT ;  /* 0x0000001500001212 */ /* 0x000fc600078e3cff */
[----:B------:R-:W4:Y:S04]  /*0a60*/  @P3 LDG.E R21, desc[UR8][R12.64+0xe8] ;  /* 0x0000e8080c153981 */ /* 0x000f28000c1e1900 */
[----:B------:R-:W4:Y:S04]  /*0a70*/  @P5 LDG.E R28, desc[UR8][R12.64+0x114] ;  /* 0x000114080c1c5981 */ /* 0x000f28000c1e1900 */
[----:B------:R-:W4:Y:S01]  /*0a80*/  @P0 LDG.E R33, desc[UR8][R12.64+0x12c] ;  /* 0x00012c080c210981 */ /* 0x000f22000c1e1900 */
[----:B------:R-:W-:Y:S02]  /*0a90*/  @P2 LOP3.LUT R0, R0, R23, RZ, 0x3c, !PT ;  /* 0x0000001700002212 */ /* 0x000fe400078e3cff */
[----:B------:R-:W-:Y:S01]  /*0aa0*/  @P1 LOP3.LUT R3, R3, R18, RZ, 0x3c, !PT ;  /* 0x0000001203031212 */ /* 0x000fe200078e3cff */
        /* <DEDUP_REMOVED lines=9> */
[----:B------:R-:W4:Y:S01]  /*0b40*/  @P5 LDG.E R27, desc[UR8][R12.64+0x108] ;  /* 0x000108080c1b5981 */ /* 0x000f22000c1e1900 */
[----:B------:R-:W-:-:S03]  /*0b50*/  @P6 LOP3.LUT R0, R0, R31, RZ, 0x3c, !PT ;  /* 0x0000001f00006212 */ /* 0x000fc600078e3cff */
        /* <DEDUP_REMOVED lines=13> */
[----:B------:R-:W-:-:S03]  /*0c30*/  @P2 LOP3.LUT R5, R5, R14, RZ, 0x3c, !PT ;  /* 0x0000000e05052212 */ /* 0x000fc600078e3cff */
[----:B------:R-:W4:Y:S01]  /*0c40*/  @P0 LDG.E R14, desc[UR8][R12.64+0x134] ;  /* 0x000134080c0e0981 */ /* 0x000f22000c1e1900 */
[----:B------:R-:W-:-:S03]  /*0c50*/  @P0 LOP3.LUT R0, R0, R33, RZ, 0x3c, !PT ;  /* 0x0000002100000212 */ /* 0x000fc600078e3cff */
[----:B------:R-:W4:Y:S01]  /*0c60*/  @P0 LDG.E R33, desc[UR8][R12.64+0x130] ;  /* 0x000130080c210981 */ /* 0x000f22000c1e1900 */
[----:B------:R-:W-:-:S04]  /*0c70*/  UIADD3 UR5, UPT, UPT, UR5, 0x10, URZ ;  /* 0x0000001005057890 */ /* 0x000fc8000fffe0ff */
[----:B------:R-:W-:Y:S01]  /*0c80*/  UISETP.NE.AND UP0, UPT, UR5, 0x20, UPT ;  /* 0x000000200500788c */ /* 0x000fe2000bf05270 */
[----:B------:R-:W-:-:S04]  /*0c90*/  @P4 LOP3.LUT R3, R3, R22, RZ, 0x3c, !PT ;  /* 0x0000001603034212 */ /* 0x000fc800078e3cff */
[----:B------:R-:W-:-:S04]  /*0ca0*/  @P5 LOP3.LUT R3, R3, R28, RZ, 0x3c, !PT ;  /* 0x0000001c03035212 */ /* 0x000fc800078e3cff */
[----:B------:R-:W-:-:S04]  /*0cb0*/  @P6 LOP3.LUT R3, R3, R32, RZ, 0x3c, !PT ;  /* 0x0000002003036212 */ /* 0x000fc800078e3cff */
[----:B------:R-:W-:Y:S02]  /*0cc0*/  @P0 LOP3.LUT R3, R3, R34, RZ, 0x3c, !PT ;  /* 0x0000002203030212 */ /* 0x000fe400078e3cff */
[----:B--2---:R-:W-:Y:S02]  /*0cd0*/  @P2 LOP3.LUT R2, R2, R17, RZ, 0x3c, !PT ;  /* 0x0000001102022212 */ /* 0x004fe400078e3cff */
[----:B---3--:R-:W-:Y:S02]  /*0ce0*/  @P3 LOP3.LUT R4, R4, R19, RZ, 0x3c, !PT ;  /* 0x0000001304043212 */ /* 0x008fe400078e3cff */
[----:B------:R-:W-:Y:S02]  /*0cf0*/  @P3 LOP3.LUT R2, R2, R21, RZ, 0x3c, !PT ;  /* 0x0000001502023212 */ /* 0x000fe400078e3cff */
[----:B----4-:R-:W-:Y:S02]  /*0d00*/  @P3 LOP3.LUT R5, R5, R16, RZ, 0x3c, !PT ;  /* 0x0000001005053212 */ /* 0x010fe400078e3cff */
        /* <DEDUP_REMOVED lines=11> */
[----:B------:R-:W-:Y:S01]  /*0dc0*/  @P0 LOP3.LUT R2, R2, R35, RZ, 0x3c, !PT ;  /* 0x0000002302020212 */ /* 0x000fe200078e3cff */
[----:B------:R-:W-:Y:S06]  /*0dd0*/  BRA.U UP0, `(.L_x_4) ;  /* 0xfffffff500487547 */ /* 0x000fec000b83ffff */
[----:B------:R-:W-:-:S04]  /*0de0*/  UIADD3 UR4, UPT, UPT, UR4, 0x1, URZ ;  /* 0x0000000104047890 */ /* 0x000fc8000fffe0ff */
[----:B------:R-:W-:-:S09]  /*0df0*/  UISETP.NE.AND UP0, UPT, UR4, 0x5, UPT ;  /* 0x000000050400788c */ /* 0x000fd2000bf05270 */
[----:B------:R-:W-:Y:S05]  /*0e00*/  BRA.U UP0, `(.L_x_5) ;  /* 0xfffffff5002c7547 */ /* 0x000fea000b83ffff */
[----:B------:R0:W-:Y:S01]  /*0e10*/  STL [R1+0x4], R0 ;  /* 0x0000040001007387 */ /* 0x0001e20000100800 */
[----:B------:R-:W-:-:S03]  /*0e20*/  ISETP.NE.U32.AND P0, PT, R20, 0x1, PT ;  /* 0x000000011400780c */ /* 0x000fc60003f05070 */
[----:B------:R0:W-:Y:S01]  /*0e30*/  STL.64 [R1+0x8], R4 ;  /* 0x0000080401007387 */ /* 0x0001e20000100a00 */
[----:B------:R-:W-:-:S03]  /*0e40*/  ISETP.NE.AND.EX P0, PT, RZ, RZ, PT, P0 ;  /* 0x000000ffff00720c */ /* 0x000fc60003f05300 */
[----:B------:R0:W-:Y:S10]  /*0e50*/  STL.64 [R1+0x10], R2 ;  /* 0x0000100201007387 */ /* 0x0001f40000100a00 */
[----:B------:R-:W-:Y:S05]  /*0e60*/  @!P0 BRA `(.L_x_3) ;  /* 0x0000001800048947 */ /* 0x000fea0003800000 */
[----:B------:R-:W-:Y:S01]  /*0e70*/  UMOV UR4, URZ ;  /* 0x000000ff00047c82 */ /* 0x000fe20008000000 */
[----:B------:R-:W-:Y:S01]  /*0e80*/  UMOV UR5, URZ ;  /* 0x000000ff00057c82 */ /* 0x000fe20008000000 */
[----:B0-----:R-:W-:Y:S02]  /*0e90*/  IMAD.MOV.U32 R0, RZ, RZ, RZ ;  /* 0x000000ffff007224 */ /* 0x001fe400078e00ff */
[----:B------:R-:W-:Y:S02]  /*0ea0*/  IMAD.U32 R3, RZ, RZ, UR4 ;  /* 0x00000004ff037e24 */ /* 0x000fe4000f8e00ff */
[----:B------:R-:W-:Y:S02]  /*0eb0*/  IMAD.U32 R2, RZ, RZ, UR5 ;  /* 0x00000005ff027e24 */ /* 0x000fe4000f8e00ff */
[----:B------:R-:W-:Y:S02]  /*0ec0*/  IMAD.U32 R5, RZ, RZ, UR4 ;  /* 0x00000004ff057e24 */ /* 0x000fe4000f8e00ff */
[----:B------:R-:W-:-:S07]  /*0ed0*/  IMAD.U32 R4, RZ, RZ, UR5 ;  /* 0x00000005ff047e24 */ /* 0x000fce000f8e00ff */
.L_x_7:
[----:B------:R-:W-:Y:S02]  /*0ee0*/  ULEA UR5, UR4, UR11, 0x2 ;  /* 0x0000000b04057291 */ /* 0x000fe4000f8e10ff */
[----:B------:R-:W-:-:S07]  /*0ef0*/  USHF.L.U32 UR7, UR4, 0x5, URZ ;  /* 0x0000000504077899 */ /* 0x000fce00080006ff */
[----:B------:R-:W5:Y:S01]  /*0f00*/  LDL R26, [UR5+0x4] ;  /* 0x00000405ff1a7983 */ /* 0x000f620008100800 */
[----:B------:R-:W-:-:S05]  /*0f10*/  UMOV UR5, URZ ;  /* 0x000000ff00057c82 */ /* 0x000fca0008000000 */
.L_x_6:
        /* <DEDUP_REMOVED lines=182> */
[----:B------:R-:W-:Y:S05]  /*1a80*/  @P0 BRA `(.L_x_3) ;  /* 0x0000000800fc0947 */ /* 0x000fea0003800000 */
[----:B------:R-:W-:Y:S01]  /*1a90*/  UMOV UR4, URZ ;  /* 0x000000ff00047c82 */ /* 0x000fe20008000000 */
[----:B------:R-:W-:Y:S01]  /*1aa0*/  UMOV UR5, URZ ;  /* 0x000000ff00057c82 */ /* 0x000fe20008000000 */
[----:B-1----:R-:W-:Y:S02]  /*1ab0*/  IMAD.MOV.U32 R0, RZ, RZ, RZ ;  /* 0x000000ffff007224 */ /* 0x002fe400078e00ff */
[----:B------:R-:W-:Y:S02]  /*1ac0*/  IMAD.MOV.U32 R22, RZ, RZ, RZ ;  /* 0x000000ffff167224 */ /* 0x000fe400078e00ff */
[----:B------:R-:W-:Y:S02]  /*1ad0*/  IMAD.U32 R3, RZ, RZ, UR4 ;  /* 0x00000004ff037e24 */ /* 0x000fe4000f8e00ff */
[----:B------:R-:W-:Y:S02]  /*1ae0*/  IMAD.U32 R2, RZ, RZ, UR5 ;  /* 0x00000005ff027e24 */ /* 0x000fe4000f8e00ff */
[----:B------:R-:W-:-:S02]  /*1af0*/  IMAD.U32 R5, RZ, RZ, UR4 ;  /* 0x00000004ff057e24 */ /* 0x000fc4000f8e00ff */
[----:B------:R-:W-:-:S07]  /*1b00*/  IMAD.U32 R4, RZ, RZ, UR5 ;  /* 0x00000005ff047e24 */ /* 0x000fce000f8e00ff */
.L_x_9:
[----:B------:R-:W-:-:S06]  /*1b10*/  LEA R14, R22, UR11, 0x2 ;  /* 0x0000000b160e7c11 */ /* 0x000fcc000f8e10ff */
[----:B------:R-:W5:Y:S01]  /*1b20*/  LDL R14, [R14+0x4] ;  /* 0x000004000e0e7983 */ /* 0x000f620000100800 */
[----:B------:R-:W-:Y:S01]  /*1b30*/  IMAD.SHL.U32 R15, R22, 0x20, RZ ;  /* 0x00000020160f7824 */ /* 0x000fe200078e00ff */
[----:B------:R-:W-:-:S06]  /*1b40*/  UMOV UR4, URZ ;  /* 0x000000ff00047c82 */ /* 0x000fcc0008000000 */
.L_x_8:
[----:B-----5:R-:W-:Y:S01]  /*1b50*/  SHF.R.U32.HI R26, RZ, UR4, R14 ;  /* 0x00000004ff1a7c19 */ /* 0x020fe2000801160e */
[----:B------:R-:W-:-:S03]  /*1b60*/  VIADD R12, R15, UR4 ;  /* 0x000000040f0c7c36 */ /* 0x000fc60008000000 */
[----:B------:R-:W-:-:S04]  /*1b70*/  LOP3.LUT R13, R26, 0x1, RZ, 0xc0, !PT ;  /* 0x000000011a0d7812 */ /* 0x000fc800078ec0ff */
[----:B------:R-:W-:Y:S01]  /*1b80*/  ISETP.NE.U32.AND P0, PT, R13, 0x1, PT ;  /* 0x000000010d00780c */ /* 0x000fe20003f05070 */
[----:B------:R-:W-:-:S03]  /*1b90*/  IMAD R13, R12, 0x5, RZ ;  /* 0x000000050c0d7824 */ /* 0x000fc600078e02ff */
[----:B------:R-:W-:Y:S01]  /*1ba0*/  R2P PR, R26, 0x7e ;  /* 0x0000007e1a007804 */ /* 0x000fe20000000000 */
[----:B------:R-:W-:-:S08]  /*1bb0*/  IMAD.WIDE.U32 R12, R13, 0x4, R8 ;  /* 0x000000040d0c7825 */ /* 0x000fd000078e0008 */
[----:B------:R-:W2:Y:S04]  /*1bc0*/  @!P0 LDG.E R19, desc[UR8][R12.64] ;  /* 0x000000080c138981 */ /* 0x000ea8000c1e1900 */
[----:B------:R-:W3:Y:S04]  /*1bd0*/  @!P0 LDG.E R21, desc[UR8][R12.64+0x4] ;  /* 0x000004080c158981 */ /* 0x000ee8000c1e1900 */
[----:B------:R-:W4:Y:S04]  /*1be0*/  @!P0 LDG.E R16, desc[UR8][R12.64+0x8] ;  /* 0x000008080c108981 */ /* 0x000f28000c1e1900 */
[----:B------:R-:W4:Y:S04]  /*1bf0*/  @!P0 LDG.E R23, desc[UR8][R12.64+0xc] ;  /* 0x00000c080c178981 */ /* 0x000f28000c1e1900 */
[----:B------:R-:W4:Y:S04]  /*1c00*/  @!P0 LDG.E R18, desc[UR8][R12.64+0x10] ;  /* 0x000010080c128981 */ /* 0x000f28000c1e1900 */
        /* <DEDUP_REMOVED lines=19> */
[----:B------:R-:W3:Y:S01]  /*1d40*/  @P2 LDG.E R23, desc[UR8][R12.64+0x2c] ;  /* 0x00002c080c172981 */ /* 0x000ee2000c1e1900 */
[----:B------:R-:W-:Y:S02]  /*1d50*/  @!P0 LOP3.LUT R3, R3, R18, RZ, 0x3c, !PT ;  /* 0x0000001203038212 */ /* 0x000fe400078e3cff */
[----:B------:R-:W-:Y:S01]  /*1d60*/  LOP3.LUT P0, RZ, R26, 0x80, RZ, 0xc0, !PT ;  /* 0x000000801aff7812 */ /* 0x000fe2000780c0ff */
[----:B------:R-:W3:Y:S01]  /*1d70*/  @P1 LDG.E R18, desc[UR8][R12.64+0x24] ;  /* 0x000024080c121981 */ /* 0x000ee2000c1e1900 */
[----:B------:R-:W-:-:S03]  /*1d80*/  @P1 LOP3.LUT R0, R0, R25, RZ, 0x3c, !PT ;  /* 0x0000001900001212 */ /* 0x000fc600078e3cff */
[----:B------:R-:W3:Y:S08]  /*1d90*/  @P2 LDG.E R25, desc[UR8][R12.64+0x34] ;  /* 0x000034080c192981 */ /* 0x000ef0000c1e1900 */
[----:B------:R-:W3:Y:S01]  /*1da0*/  @P0 LDG.E R30, desc[UR8][R12.64+0x8c] ;  /* 0x00008c080c1e0981 */ /* 0x000ee2000c1e1900 */
[----:B------:R-:W-:-:S03]  /*1db0*/  @P2 LOP3.LUT R0, R0, R17, RZ, 0x3c, !PT ;  /* 0x0000001100002212 */ /* 0x000fc600078e3cff */
[----:B------:R-:W3:Y:S01]  /*1dc0*/  @P4 LDG.E R17, desc[UR8][R12.64+0x54] ;  /* 0x000054080c114981 */ /* 0x000ee2000c1e1900 */
[----:B------:R-:W-:-:S03]  /*1dd0*/  @P3 LOP3.LUT R0, R0, R27, RZ, 0x3c, !PT ;  /* 0x0000001b00003212 */ /* 0x000fc600078e3cff */
[----:B------:R-:W3:Y:S01]  /*1de0*/  @P6 LDG.E R27, desc[UR8][R12.64+0x84] ;  /* 0x000084080c1b6981 */ /* 0x000ee2000c1e1900 */
[----:B------:R-:W-:-:S03]  /*1df0*/  @P4 LOP3.LUT R0, R0, R33, RZ, 0x3c, !PT ;  /* 0x0000002100004212 */ /* 0x000fc600078e3cff */
[----:B------:R-:W3:Y:S01]  /*1e00*/  @P0 LDG.E R34, desc[UR8][R12.64+0x94] ;  /* 0x000094080c220981 */ /* 0x000ee2000c1e1900 */
[----:B------:R-:W-:-:S03]  /*1e10*/  @P5 LOP3.LUT R0, R0, R35, RZ, 0x3c, !PT ;  /* 0x0000002300005212 */ /* 0x000fc600078e3cff */
[----:B------:R-:W3:Y:S01]  /*1e20*/  @P0 LDG.E R36, desc[UR8][R12.64+0x9c] ;  /* 0x00009c080c240981 */ /* 0x000ee2000c1e1900 */
[----:B------:R-:W-:Y:S02]  /*1e30*/  @P6 LOP3.LUT R0, R0, R37, RZ, 0x3c, !PT ;  /* 0x0000002500006212 */ /* 0x000fe400078e3cff */
[----:B--2---:R-:W-:Y:S02]  /*1e40*/  @P1 LOP3.LUT R4, R4, R19, RZ, 0x3c, !PT ;  /* 0x0000001304041212 */ /* 0x004fe400078e3cff */
[----:B------:R-:W2:Y:S01]  /*1e50*/  @P4 LDG.E R19, desc[UR8][R12.64+0x5c] ;  /* 0x00005c080c134981 */ /* 0x000ea2000c1e1900 */
[----:B----4-:R-:W-:-:S03]  /*1e60*/  @P1 LOP3.LUT R5, R5, R16, RZ, 0x3c, !PT ;  /* 0x0000001005051212 */ /* 0x010fc600078e3cff */
[----:B------:R-:W4:Y:S01]  /*1e70*/  @P3 LDG.E R16, desc[UR8][R12.64+0x4c] ;  /* 0x00004c080c103981 */ /* 0x000f22000c1e1900 */
[----:B------:R-:W-:-:S03]  /*1e80*/  @P2 LOP3.LUT R5, R5, R20, RZ, 0x3c, !PT ;  /* 0x0000001405052212 */ /* 0x000fc600078e3cff */
[----:B------:R-:W4:Y:S01]  /*1e90*/  @P4 LDG.E R20, desc[UR8][R12.64+0x60] ;  /* 0x000060080c144981 */ /* 0x000f22000c1e1900 */
[----:B---3--:R-:W-:-:S03]  /*1ea0*/  @P1 LOP3.LUT R3, R3, R18, RZ, 0x3c, !PT ;  /* 0x0000001203031212 */ /* 0x008fc600078e3cff */
[----:B------:R-:W3:Y:S01]  /*1eb0*/  @P4 LDG.E R18, desc[UR8][R12.64+0x58] ;  /* 0x000058080c124981 */ /* 0x000ee2000c1e1900 */
[----:B------:R-:W-:Y:S02]  /*1ec0*/  @P1 LOP3.LUT R2, R2, R21, RZ, 0x3c, !PT ;  /* 0x0000001502021212 */ /* 0x000fe400078e3cff */
[----:B------:R-:W-:Y:S01]  /*1ed0*/  @P2 LOP3.LUT R4, R4, R23, RZ, 0x3c, !PT ;  /* 0x0000001704042212 */ /* 0x000fe200078e3cff */
[----:B------:R-:W3:Y:S01]  /*1ee0*/  @P5 LDG.E R21, desc[UR8][R12.64+0x68] ;  /* 0x000068080c155981 */ /* 0x000ee2000c1e1900 */
[----:B------:R-:W-:Y:S02]  /*1ef0*/  @P2 LOP3.LUT R3, R3, R24, RZ, 0x3c, !PT ;  /* 0x0000001803032212 */ /* 0x000fe400078e3cff */
[----:B------:R-:W-:Y:S01]  /*1f00*/  @P3 LOP3.LUT R5, R5, R28, RZ, 0x3c, !PT ;  /* 0x0000001c05053212 */ /* 0x000fe200078e3cff */
        /* <DEDUP_REMOVED lines=8> */
[----:B------:R-:W3:Y:S04]  /*1f90*/  @P6 LDG.E R30, desc[UR8][R12.64+0x80] ;  /* 0x000080080c1e6981 */ /* 0x000ee8000c1e1900 */
[----:B------:R-:W3:Y:S04]  /*1fa0*/  @P0 LDG.E R29, desc[UR8][R12.64+0x90] ;  /* 0x000090080c1d0981 */ /* 0x000ee8000c1e1900 */
[----:B------:R-:W3:Y:S01]  /*1fb0*/  @P0 LDG.E R31, desc[UR8][R12.64+0x98] ;  /* 0x000098080c1f0981 */ /* 0x000ee2000c1e1900 */
[----:B------:R-:W-:Y:S02]  /*1fc0*/  @P4 LOP3.LUT R4, R4, R17, RZ, 0x3c, !PT ;  /* 0x0000001104044212 */ /* 0x000fe400078e3cff */
[----:B--2---:R-:W-:-:S02]  /*1fd0*/  @P4 LOP3.LUT R2, R2, R19, RZ, 0x3c, !PT ;  /* 0x0000001302024212 */ /* 0x004fc400078e3cff */
[----:B----4-:R-:W-:-:S04]  /*1fe0*/  @P3 LOP3.LUT R3, R3, R16, RZ, 0x3c, !PT ;  /* 0x0000001003033212 */ /* 0x010fc800078e3cff */
[----:B------:R-:W-:Y:S02]  /*1ff0*/  @P4 LOP3.LUT R3, R3, R20, RZ, 0x3c, !PT ;  /* 0x0000001403034212 */ /* 0x000fe400078e3cff */
[----:B---3--:R-:W-:Y:S02]  /*2000*/  @P4 LOP3.LUT R5, R5, R18, RZ, 0x3c, !PT ;  /* 0x0000001205054212 */ /* 0x008fe400078e3cff */
        /* <DEDUP_REMOVED lines=39> */
[----:B------:R-:W4:Y:S04]  /*2280*/  @P2 LDG.E R16, desc[UR8][R12.64+0xd0] ;  /* 0x0000d0080c102981 */ /* 0x000f28000c1e1900 */
        /* <DEDUP_REMOVED lines=12> */
[----:B------:R-:W4:Y:S01]  /*2350*/  @P6 LDG.E R31, desc[UR8][R12.64+0x11c] ;  /* 0x00011c080c1f6981 */ /* 0x000f22000c1e1900 */
[----:B------:R-:W-:-:S03]  /*2360*/  @P5 LOP3.LUT R0, R0, R33, RZ, 0x3c, !PT ;  /* 0x0000002100005212 */ /* 0x000fc600078e3cff */
[----:B------:R-:W4:Y:S01]  /*2370*/  @P6 LDG.E R33, desc[UR8][R12.64+0x124] ;  /* 0x000124080c216981 */ /* 0x000f22000c1e1900 */
[----:B------:R-:W-:-:S03]  /*2380*/  @P6 LOP3.LUT R0, R0, R35, RZ, 0x3c, !PT ;  /* 0x0000002300006212 */ /* 0x000fc600078e3cff */
        /* <DEDUP_REMOVED lines=16> */
[----:B------:R-:W-:-:S03]  /*2490*/  @P2 LOP3.LUT R2, R2, R17, RZ, 0x3c, !PT ;  /* 0x0000001102022212 */ /* 0x000fc600078e3cff */
[----:B------:R-:W4:Y:S01]  /*24a0*/  @P0 LDG.E R17, desc[UR8][R12.64+0x130] ;  /* 0x000130080c110981 */ /* 0x000f22000c1e1900 */
[----:B------:R-:W-:Y:S01]  /*24b0*/  @P3 LOP3.LUT R2, R2, R21, RZ, 0x3c, !PT ;  /* 0x0000001502023212 */ /* 0x000fe200078e3cff */
[----:B------:R-:W-:Y:S01]  /*24c0*/  UIADD3 UR4, UPT, UPT, UR4, 0x10, URZ ;  /* 0x0000001004047890 */ /* 0x000fe2000fffe0ff */
[----:B------:R-:W-:-:S03]  /*24d0*/  @P3 LOP3.LUT R4, R4, R19, RZ, 0x3c, !PT ;  /* 0x0000001304043212 */ /* 0x000fc600078e3cff */
[----:B------:R-:W-:Y:S01]  /*24e0*/  UISETP.NE.AND UP0, UPT, UR4, 0x20, UPT ;  /* 0x000000200400788c */ /* 0x000fe2000bf05270 */
[----:B------:R-:W-:-:S04]  /*24f0*/  @P4 LOP3.LUT R3, R3, R24, RZ, 0x3c, !PT ;  /* 0x0000001803034212 */ /* 0x000fc800078e3cff */
[----:B------:R-:W-:-:S04]  /*2500*/  @P5 LOP3.LUT R3, R3, R28, RZ, 0x3c, !PT ;  /* 0x0000001c03035212 */ /* 0x000fc800078e3cff */
[----:B------:R-:W-:Y:S02]  /*2510*/  @P6 LOP3.LUT R3, R3, R30, RZ, 0x3c, !PT ;  /* 0x0000001e03036212 */ /* 0x000fe400078e3cff */
[----:B------:R-:W-:Y:S02]  /*2520*/  @P0 LOP3.LUT R0, R0, R37, RZ, 0x3c, !PT ;  /* 0x0000002500000212 */ /* 0x000fe400078e3cff */
[----:B------:R-:W-:Y:S02]  /*2530*/  @P0 LOP3.LUT R3, R3, R34, RZ, 0x3c, !PT ;  /* 0x0000002203030212 */ /* 0x000fe400078e3cff */
[----:B--2---:R-:W-:Y:S02]  /*2540*/  @P3 LOP3.LUT R5, R5, R18, RZ, 0x3c, !PT ;  /* 0x0000001205053212 */ /* 0x004fe400078e3cff */
[----:B---3--:R-:W-:Y:S02]  /*2550*/  @P4 LOP3.LUT R4, R4, R23, RZ, 0x3c, !PT ;  /* 0x0000001704044212 */ /* 0x008fe400078e3cff */
[----:B------:R-:W-:-:S02]  /*2560*/  @P4 LOP3.LUT R5, R5, R20, RZ, 0x3c, !PT ;  /* 0x0000001405054212 */ /* 0x000fc400078e3cff */
[----:B----4-:R-:W-:Y:S02]  /*2570*/  @P4 LOP3.LUT R2, R2, R25, RZ, 0x3c, !PT ;  /* 0x0000001902024212 */ /* 0x010fe400078e3cff */
        /* <DEDUP_REMOVED lines=8> */
[----:B------:R-:W-:Y:S01]  /*2600*/  @P0 LOP3.LUT R2, R2, R35, RZ, 0x3c, !PT ;  /* 0x0000002302020212 */ /* 0x000fe200078e3cff */
[----:B------:R-:W-:Y:S06]  /*2610*/  BRA.U UP0, `(.L_x_8) ;  /* 0xfffffff5004c7547 */ /* 0x000fec000b83ffff */
[----:B------:R-:W-:-:S05]  /*2620*/  VIADD R22, R22, 0x1 ;  /* 0x0000000116167836 */ /* 0x000fca0000000000 */
[----:B------:R-:W-:-:S13]  /*2630*/  ISETP.NE.AND P0, PT, R22, 0x5, PT ;  /* 0x000000051600780c */ /* 0x000fda0003f05270 */
[----:B------:R-:W-:Y:S05]  /*2640*/  @P0 BRA `(.L_x_9) ;  /* 0xfffffff400300947 */ /* 0x000fea000383ffff */
[----:B------:R2:W-:Y:S04]  /*2650*/  STL [R1+0x4], R0 ;  /* 0x0000040001007387 */ /* 0x0005e80000100800 */
[----:B------:R2:W-:Y:S04]  /*2660*/  STL.64 [R1+0x8], R4 ;  /* 0x0000080401007387 */ /* 0x0005e80000100a00 */
[----:B------:R2:W-:Y:S02]  /*2670*/  STL.64 [R1+0x10], R2 ;  /* 0x0000100201007387 */ /* 0x0005e40000100a00 */
.L_x_3:
[----:B------:R-:W-:Y:S05]  /*2680*/  BSYNC.RECONVERGENT B1 ;  /* 0x0000000000017941 */ /* 0x000fea0003800200 */
.L_x_2:
[C---:B------:R-:W-:Y:S01]  /*2690*/  ISETP.GE.U32.AND P0, PT, R10.reuse, 0x4, PT ;  /* 0x000000040a00780c */ /* 0x040fe20003f06070 */
[----:B------:R-:W-:Y:S01]  /*26a0*/  VIADD R11, R11, 0x1 ;  /* 0x000000010b0b7836 */ /* 0x000fe20000000000 */
[--C-:B------:R-:W-:Y:S02]  /*26b0*/  SHF.R.U64 R10, R10, 0x2, R7.reuse ;  /* 0x000000020a0a7819 */ /* 0x100fe40000001207 */
[----:B------:R-:W-:Y:S02]  /*26c0*/  ISETP.GE.U32.AND.EX P0, PT, R7, RZ, PT, P0 ;  /* 0x000000ff0700720c */ /* 0x000fe40003f06100 */
[----:B------:R-:W-:-:S11]  /*26d0*/  SHF.R.U32.HI R7, RZ, 0x2, R7 ;  /* 0x00000002ff077819 */ /* 0x000fd60000011607 */
[----:B------:R-:W-:Y:S05]  /*26e0*/  @P0 BRA `(.L_x_10) ;  /* 0xffffffd800c80947 */ /* 0x000fea000383ffff */
.L_x_1:
[----:B------:R-:W-:Y:S05]  /*26f0*/  BSYNC.RECONVERGENT B0 ;  /* 0x0000000000007941 */ /* 0x000fea0003800200 */
.L_x_0:
[----:B------:R-:W-:Y:S01]  /*2700*/  IMAD.MOV.U32 R7, RZ, RZ, RZ ;  /* 0x000000ffff077224 */ /* 0x000fe200078e00ff */
[----:B------:R-:W-:Y:S01]  /*2710*/  UMOV UR7, 0x28e ;  /* 0x0000028e00077882 */ /* 0x000fe20000000000 */
[----:B------:R-:W-:-:S05]  /*2720*/  UMOV UR5, URZ ;  /* 0x000000ff00057c82 */ /* 0x000fca0008000000 */
.L_x_18:
[----:B------:R-:W-:-:S04]  /*2730*/  ULOP3.LUT UR10, UR7, 0x3, URZ, 0xc0, !UPT ;  /* 0x00000003070a7892 */ /* 0x000fc8000f8ec0ff */
[----:B------:R-:W-:-:S04]  /*2740*/  UISETP.NE.U32.AND UP0, UPT, UR10, URZ, UPT ;  /* 0x000000ff0a00728c */ /* 0x000fc8000bf05070 */
[----:B------:R-:W-:-:S09]  /*2750*/  UISETP.NE.AND.EX UP0, UPT, URZ, URZ, UPT, UP0 ;  /* 0x000000ffff00728c */ /* 0x000fd2000bf05300 */
[----:B---34-:R-:W-:Y:S05]  /*2760*/  BRA.U !UP0, `(.L_x_11) ;  /* 0x0000002508147547 */ /* 0x018fea000b800000 */
[----:B------:R-:W3:Y:S01]  /*2770*/  LDC.64 R8, c[0x4][0x8] ;  /* 0x01000200ff087b82 */ /* 0x000ee20000000a00 */
[----:B------:R-:W-:Y:S01]  /*2780*/  UMOV UR4, URZ ;  /* 0x000000ff00047c82 */ /* 0x000fe20008000000 */
[----:B------:R-:W-:Y:S01]  /*2790*/  UMOV UR6, URZ ;  /* 0x000000ff00067c82 */ /* 0x000fe20008000000 */
[----:B012---:R-:W-:Y:S02]  /*27a0*/  IMAD.MOV.U32 R0, RZ, RZ, RZ ;  /* 0x000000ffff007224 */ /* 0x007fe400078e00ff */
[----:B------:R-:W-:Y:S02]  /*27b0*/  IMAD.MOV.U32 R22, RZ, RZ, RZ ;  /* 0x000000ffff167224 */ /* 0x000fe400078e00ff */
[----:B------:R-:W-:Y:S02]  /*27c0*/  IMAD.U32 R3, RZ, RZ, UR4 ;  /* 0x00000004ff037e24 */ /* 0x000fe4000f8e00ff */
[----:B------:R-:W-:Y:S02]  /*27d0*/  IMAD.U32 R2, RZ, RZ, UR6 ;  /* 0x00000006ff027e24 */ /* 0x000fe4000f8e00ff */
[----:B------:R-:W-:-:S02]  /*27e0*/  IMAD.U32 R5, RZ, RZ, UR4 ;  /* 0x00000004ff057e24 */ /* 0x000fc4000f8e00ff */
[----:B------:R-:W-:Y:S02]  /*27f0*/  IMAD.U32 R4, RZ, RZ, UR6 ;  /* 0x00000006ff047e24 */ /* 0x000fe4000f8e00ff */
[----:B---3--:R-:W-:-:S07]  /*2800*/  IMAD.WIDE.U32 R8, R7, 0xc80, R8 ;  /* 0x00000c8007087825 */ /* 0x008fce00078e0008 */
.L_x_13:
[----:B------:R-:W-:-:S06]  /*2810*/  LEA R12, R22, UR11, 0x2 ;  /* 0x0000000b160c7c11 */ /* 0x000fcc000f8e10ff */
[----:B------:R-:W5:Y:S01]  /*2820*/  LDL R12, [R12+0x4] ;  /* 0x000004000c0c7983 */ /* 0x000f620000100800 */
[----:B------:R-:W-:Y:S01]  /*2830*/  IMAD.SHL.U32 R13, R22, 0x20, RZ ;  /* 0x00000020160d7824 */ /* 0x000fe200078e00ff */
[----:B------:R-:W-:-:S06]  /*2840*/  UMOV UR4, URZ ;  /* 0x000000ff00047c82 */ /* 0x000fcc0008000000 */
.L_x_12:
[----:B-----5:R-:W-:Y:S01]  /*2850*/  SHF.R.U32.HI R24, RZ, UR4, R12 ;  /* 0x00000004ff187c19 */ /* 0x020fe2000801160c */
[----:B------:R-:W-:-:S03]  /*2860*/  VIADD R10, R13, UR4 ;  /* 0x000000040d0a7c36 */ /* 0x000fc60008000000 */
[----:B------:R-:W-:-:S04]  /*2870*/  LOP3.LUT R11, R24, 0x1, RZ, 0xc0, !PT ;  /* 0x00000001180b7812 */ /* 0x000fc800078ec0ff */
[----:B------:R-:W-:Y:S01]  /*2880*/  ISETP.NE.U32.AND P0, PT, R11, 0x1, PT ;  /* 0x000000010b00780c */ /* 0x000fe20003f05070 */
[----:B------:R-:W-:-:S04]  /*2890*/  IMAD R11, R10, 0x5, RZ ;  /* 0x000000050a0b7824 */ /* 0x000fc800078e02ff */
[----:B------:R-:W-:-:S08]  /*28a0*/  IMAD.WIDE.U32 R10, R11, 0x4, R8 ;  /* 0x000000040b0a7825 */ /* 0x000fd000078e0008 */
        /* <DEDUP_REMOVED lines=32> */
[----:B------:R-:W4:Y:S09]  /*2ab0*/  @P5 LDG.E R21, desc[UR8][R10.64+0x68] ;  /* 0x000068080a155981 */ /* 0x000f32000c1e1900 */
[----:B------:R-:W4:Y:S04]  /*2ac0*/  @P0 LDG.E R37, desc[UR8][R10.64+0x8c] ;  /* 0x00008c080a250981 */ /* 0x000f28000c1e1900 */
        /* <DEDUP_REMOVED lines=8> */
[----:B--2---:R-:W-:-:S03]  /*2b50*/  @P1 LOP3.LUT R4, R4, R15, RZ, 0x3c, !PT ;  /* 0x0000000f04041212 */ /* 0x004fc600078e3cff */
[----:B------:R-:W2:Y:S01]  /*2b60*/  @P3 LDG.E R15, desc[UR8][R10.64+0x48] ;  /* 0x000048080a0f3981 */ /* 0x000ea2000c1e1900 */
[----:B---3--:R-:W-:-:S03]  /*2b70*/  @P1 LOP3.LUT R5, R5, R14, RZ, 0x3c, !PT ;  /* 0x0000000e05051212 */ /* 0x008fc600078e3cff */
[----:B------:R-:W3:Y:S01]  /*2b80*/  @P3 LDG.E R14, desc[UR8][R10.64+0x44] ;  /* 0x000044080a0e3981 */ /* 0x000ee2000c1e1900 */
[----:B----4-:R-:W-:-:S03]  /*2b90*/  @P1 LOP3.LUT R3, R3, R16, RZ, 0x3c, !PT ;  /* 0x0000001003031212 */ /* 0x010fc600078e3cff */
[----:B------:R-:W4:Y:S01]  /*2ba0*/  @P3 LDG.E R16, desc[UR8][R10.64+0x4c] ;  /* 0x00004c080a103981 */ /* 0x000f22000c1e1900 */
[----:B------:R-:W-:Y:S02]  /*2bb0*/  @P2 LOP3.LUT R5, R5, R18, RZ, 0x3c, !PT ;  /* 0x0000001205052212 */ /* 0x000fe400078e3cff */
[----:B------:R-:W-:Y:S01]  /*2bc0*/  @P1 LOP3.LUT R2, R2, R17, RZ, 0x3c, !PT ;  /* 0x0000001102021212 */ /* 0x000fe200078e3cff */
[----:B------:R-:W4:Y:S01]  /*2bd0*/  @P4 LDG.E R18, desc[UR8][R10.64+0x58] ;  /* 0x000058080a124981 */ /* 0x000f22000c1e1900 */
[----:B------:R-:W-:Y:S02]  /*2be0*/  @P2 LOP3.LUT R3, R3, R20, RZ, 0x3c, !PT ;  /* 0x0000001403032212 */ /* 0x000fe400078e3cff */
[----:B------:R-:W-:Y:S01]  /*2bf0*/  @P2 LOP3.LUT R4, R4, R19, RZ, 0x3c, !PT ;  /* 0x0000001304042212 */ /* 0x000fe200078e3cff */
[----:B------:R-:W4:Y:S04]  /*2c00*/  @P4 LDG.E R17, desc[UR8][R10.64+0x54] ;  /* 0x000054080a114981 */ /* 0x000f28000c1e1900 */
[----:B------:R-:W4:Y:S04]  /*2c10*/  @P4 LDG.E R19, desc[UR8][R10.64+0x5c] ;  /* 0x00005c080a134981 */ /* 0x000f28000c1e1900 */
[----:B------:R-:W4:Y:S01]  /*2c20*/  @P4 LDG.E R20, desc[UR8][R10.64+0x60] ;  /* 0x000060080a144981 */ /* 0x000f22000c1e1900 */
[----:B------:R-:W-:-:S03]  /*2c30*/  @P2 LOP3.LUT R2, R2, R25, RZ, 0x3c, !PT ;  /* 0x0000001902022212 */ /* 0x000fc600078e3cff */
[----:B------:R-:W4:Y:S01]  /*2c40*/  @P6 LDG.E R25, desc[UR8][R10.64+0x7c] ;  /* 0x00007c080a196981 */ /* 0x000f22000c1e1900 */
[----:B------:R-:W-:-:S03]  /*2c50*/  @P3 LOP3.LUT R4, R4, R29, RZ, 0x3c, !PT ;  /* 0x0000001d04043212 */ /* 0x000fc600078e3cff */
[----:B------:R-:W4:Y:S01]  /*2c60*/  @P0 LDG.E R29, desc[UR8][R10.64+0x90] ;  /* 0x000090080a1d0981 */ /* 0x000f22000c1e1900 */
        /* <DEDUP_REMOVED lines=84> */
[----:B------:R-:W-:-:S03]  /*31b0*/  UIADD3 UR4, UPT, UPT, UR4, 0x10, URZ ;  /* 0x0000001004047890 */ /* 0x000fc6000fffe0ff */
[----:B------:R-:W-:Y:S01]  /*31c0*/  @P4 LOP3.LUT R4, R4, R25, RZ, 0x3c, !PT ;  /* 0x0000001904044212 */ /* 0x000fe200078e3cff */
[----:B------:R-:W-:-:S03]  /*31d0*/  UISETP.NE.AND UP0, UPT, UR4, 0x20, UPT ;  /* 0x000000200400788c */ /* 0x000fc6000bf05270 */
        /* <DEDUP_REMOVED lines=18> */
[----:B------:R-:W-:Y:S01]  /*3300*/  @P0 LOP3.LUT R2, R2, R35, RZ, 0x3c, !PT ;  /* 0x0000002302020212 */ /* 0x000fe200078e3cff */
[----:B------:R-:W-:Y:S06]  /*3310*/  BRA.U UP0, `(.L_x_12) ;  /* 0xfffffff5004c7547 */ /* 0x000fec000b83ffff */
[----:B------:R-:W-:-:S05]  /*3320*/  VIADD R22, R22, 0x1 ;  /* 0x0000000116167836 */ /* 0x000fca0000000000 */
[----:B------:R-:W-:-:S13]  /*3330*/  ISETP.NE.AND P0, PT, R22, 0x5, PT ;  /* 0x000000051600780c */ /* 0x000fda0003f05270 */
[----:B------:R-:W-:Y:S05]  /*3340*/  @P0 BRA `(.L_x_13) ;  /* 0xfffffff400300947 */ /* 0x000fea000383ffff */
[----:B------:R3:W-:Y:S01]  /*3350*/  STL [R1+0x4], R0 ;  /* 0x0000040001007387 */ /* 0x0007e20000100800 */
[----:B------:R-:W-:-:S03]  /*3360*/  UISETP.NE.U32.AND UP0, UPT, UR10, 0x1, UPT ;  /* 0x000000010a00788c */ /* 0x000fc6000bf05070 */
[----:B------:R3:W-:Y:S01]  /*3370*/  STL.64 [R1+0x8], R4 ;  /* 0x0000080401007387 */ /* 0x0007e20000100a00 */
[----:B------:R-:W-:-:S03]  /*3380*/  UISETP.NE.AND.EX UP0, UPT, URZ, URZ, UPT, UP0 ;  /* 0x000000ffff00728c */ /* 0x000fc6000bf05300 */
[----:B------:R3:W-:Y:S06]  /*3390*/  STL.64 [R1+0x10], R2 ;  /* 0x0000100201007387 */ /* 0x0007ec0000100a00 */
[----:B------:R-:W-:Y:S05]  /*33a0*/  BRA.U !UP0, `(.L_x_11) ;  /* 0x0000001908047547 */ /* 0x000fea000b800000 */
[----:B------:R-:W-:Y:S01]  /*33b0*/  UMOV UR4, URZ ;  /* 0x000000ff00047c82 */ /* 0x000fe20008000000 */
[----:B------:R-:W-:Y:S01]  /*33c0*/  UMOV UR6, URZ ;  /* 0x000000ff00067c82 */ /* 0x000fe20008000000 */
[----:B---3--:R-:W-:Y:S02]  /*33d0*/  IMAD.MOV.U32 R0, RZ, RZ, RZ ;  /* 0x000000ffff007224 */ /* 0x008fe400078e00ff */
[----:B------:R-:W-:Y:S02]  /*33e0*/  IMAD.MOV.U32 R22, RZ, RZ, RZ ;  /* 0x000000ffff167224 */ /* 0x000fe400078e00ff */
[----:B------:R-:W-:Y:S02]  /*33f0*/  IMAD.U32 R3, RZ, RZ, UR4 ;  /* 0x00000004ff037e24 */ /* 0x000fe4000f8e00ff */
[----:B------:R-:W-:Y:S02]  /*3400*/  IMAD.U32 R2, RZ, RZ, UR6 ;  /* 0x00000006ff027e24 */ /* 0x000fe4000f8e00ff */
[----:B------:R-:W-:-:S02]  /*3410*/  IMAD.U32 R5, RZ, RZ, UR4 ;  /* 0x00000004ff057e24 */ /* 0x000fc4000f8e00ff */
[----:B------:R-:W-:-:S07]  /*3420*/  IMAD.U32 R4, RZ, RZ, UR6 ;  /* 0x00000006ff047e24 */ /* 0x000fce000f8e00ff */
.L_x_15:
[----:B------:R-:W-:-:S06]  /*3430*/  LEA R12, R22, UR11, 0x2 ;  /* 0x0000000b160c7c11 */ /* 0x000fcc000f8e10ff */
[----:B------:R-:W5:Y:S01]  /*3440*/  LDL R12, [R12+0x4] ;  /* 0x000004000c0c7983 */ /* 0x000f620000100800 */
[----:B------:R-:W-:Y:S01]  /*3450*/  IMAD.SHL.U32 R13, R22, 0x20, RZ ;  /* 0x00000020160d7824 */ /* 0x000fe200078e00ff */
[----:B------:R-:W-:-:S06]  /*3460*/  UMOV UR4, URZ ;  /* 0x000000ff00047c82 */ /* 0x000fcc0008000000 */
.L_x_14:
        /* <DEDUP_REMOVED lines=181> */
[----:B------:R-:W-:Y:S05]  /*3fc0*/  BRA.U UP0, `(.L_x_11) ;  /* 0x0000000900fc7547 */ /* 0x000fea000b800000 */
[----:B------:R-:W-:Y:S01]  /*3fd0*/  UMOV UR4, URZ ;  /* 0x000000ff00047c82 */ /* 0x000fe20008000000 */
[----:B------:R-:W-:Y:S01]  /*3fe0*/  UMOV UR6, URZ ;  /* 0x000000ff00067c82 */ /* 0x000fe20008000000 */
[----:B----4-:R-:W-:Y:S02]  /*3ff0*/  IMAD.MOV.U32 R0, RZ, RZ, RZ ;  /* 0x000000ffff007224 */ /* 0x010fe400078e00ff */
[----:B------:R-:W-:Y:S02]  /*4000*/  IMAD.MOV.U32 R22, RZ, RZ, RZ ;  /* 0x000000ffff167224 */ /* 0x000fe400078e00ff */
[----:B------:R-:W-:Y:S02]  /*4010*/  IMAD.U32 R3, RZ, RZ, UR4 ;  /* 0x00000004ff037e24 */ /* 0x000fe4000f8e00ff */
[----:B------:R-:W-:Y:S02]  /*4020*/  IMAD.U32 R2, RZ, RZ, UR6 ;  /* 0x00000006ff027e24 */ /* 0x000fe4000f8e00ff */
[----:B------:R-:W-:-:S02]  /*4030*/  IMAD.U32 R5, RZ, RZ, UR4 ;  /* 0x00000004ff057e24 */ /* 0x000fc4000f8e00ff */
[----:B------:R-:W-:-:S07]  /*4040*/  IMAD.U32 R4, RZ, RZ, UR6 ;  /* 0x00000006ff047e24 */ /* 0x000fce000f8e00ff */
.L_x_17:
[----:B------:R-:W-:-:S06]  /*4050*/  LEA R12, R22, UR11, 0x2 ;  /* 0x0000000b160c7c11 */ /* 0x000fcc000f8e10ff */
[----:B------:R-:W5:Y:S01]  /*4060*/  LDL R12, [R12+0x4] ;  /* 0x000004000c0c7983 */ /* 0x000f620000100800 */
[----:B------:R-:W-:Y:S01]  /*4070*/  IMAD.SHL.U32 R13, R22, 0x20, RZ ;  /* 0x00000020160d7824 */ /* 0x000fe200078e00ff */
[----:B------:R-:W-:-:S06]  /*4080*/  UMOV UR4, URZ ;  /* 0x000000ff00047c82 */ /* 0x000fcc0008000000 */
.L_x_16:
        /* <DEDUP_REMOVED lines=179> */
.L_x_11:
[----:B------:R-:W-:Y:S01]  /*4bc0*/  VIADD R7, R7, 0x1 ;  /* 0x0000000107077836 */ /* 0x000fe20000000000 */
[----:B------:R-:W-:Y:S02]  /*4bd0*/  USHF.R.U64 UR7, UR7, 0x2, UR5 ;  /* 0x0000000207077899 */ /* 0x000fe40008001205 */
[----:B------:R-:W-:Y:S02]  /*4be0*/  USHF.R.U32.HI UR5, URZ, 0x2, UR5 ;  /* 0x00000002ff057899 */ /* 0x000fe40008011605 */
[----:B------:R-:W-:-:S13]  /*4bf0*/  ISETP.NE.AND P0, PT, R7, 0x5, PT ;  /* 0x000000050700780c */ /* 0x000fda0003f05270 */
[----:B------:R-:W-:Y:S05]  /*4c00*/  @P0 BRA `(.L_x_18) ;  /* 0xffffffd800c80947 */ /* 0x000fea000383ffff */
[----:B------:R-:W5:Y:S02]  /*4c10*/  LDC R7, c[0x0][0x388] ;  /* 0x0000e200ff077b82 */ /* 0x000f640000000800 */
[----:B-----5:R-:W-:-:S13]  /*4c20*/  ISETP.GE.AND P0, PT, R7, 0x1, PT ;  /* 0x000000010700780c */ /* 0x020fda0003f06270 */
[----:B------:R-:W-:Y:S05]  /*4c30*/  @!P0 EXIT ;  /* 0x000000000000894d */ /* 0x000fea0003800000 */
[----:B------:R-:W-:Y:S01]  /*4c40*/  UMOV UR4, URZ ;  /* 0x000000ff00047c82 */ /* 0x000fe20008000000 */
[----:B------:R-:W-:-:S05]  /*4c50*/  UMOV UR6, 0x561e01f8 ;  /* 0x561e01f800067882 */ /* 0x000fca0000000000 */
.L_x_27:
[----:B------:R-:W-:Y:S01]  /*4c60*/  UIADD3 UR5, UPT, UPT, UR6, 0x161f14, URZ ;  /* 0x00161f1406057890 */ /* 0x000fe2000fffe0ff */
[----:B0-----:R-:W-:-:S05]  /*4c70*/  CS2R R10, SRZ ;  /* 0x00000000000a7805 */ /* 0x001fca000001ff00 */
[----:B------:R-:W-:Y:S01]  /*4c80*/  IMAD.U32 R7, RZ, RZ, UR5 ;  /* 0x00000005ff077e24 */ /* 0x000fe2000f8e00ff */
[----:B------:R-:W-:-:S06]  /*4c90*/  UMOV UR5, URZ ;  /* 0x000000ff00057c82 */ /* 0x000fcc0008000000 */
.L_x_23:
[----:B------:R-:W-:Y:S01]  /*4ca0*/  SHF.R.U32.HI R9, RZ, 0x2, R0 ;  /* 0x00000002ff097819 */ /* 0x000fe20000011600 */
[----:B------:R-:W-:Y:S01]  /*4cb0*/  BSSY.RECONVERGENT B0, `(.L_x_19) ;  /* 0x0000012000007945 */ /* 0x000fe20003800200 */
[----:B------:R-:W-:Y:S02]  /*4cc0*/  MOV R34, 0x4dd0 ;  /* 0x00004dd000227802 */ /* 0x000fe40000000f00 */
[----:B------:R-:W-:Y:S01]  /*4cd0*/  LOP3.LUT R9, R9, R0, RZ, 0x3c, !PT ;  /* 0x0000000009097212 */ /* 0x000fe200078e3cff */
[----:B01234-:R-:W-:-:S04]  /*4ce0*/  IMAD.SHL.U32 R0, R3, 0x10, RZ ;  /* 0x0000001003007824 */ /* 0x01ffc800078e00ff */
[----:B------:R-:W-:-:S05]  /*4cf0*/  IMAD.SHL.U32 R8, R9, 0x2, RZ ;  /* 0x0000000209087824 */ /* 0x000fca00078e00ff */
[----:B------:R-:W-:Y:S01]  /*4d00*/  LOP3.LUT R0, R9, R8, R0, 0x96, !PT ;  /* 0x0000000809007212 */ /* 0x000fe200078e9600 */
[----:B------:R-:W-:-:S03]  /*4d10*/  IMAD.MOV.U32 R9, RZ, RZ, 0x2f800000 ;  /* 0x2f800000ff097424 */ /* 0x000fc600078e00ff */
[----:B------:R-:W-:-:S04]  /*4d20*/  LOP3.LUT R12, R0, R3, RZ, 0x3c, !PT ;  /* 0x00000003000c7212 */ /* 0x000fc800078e3cff */
[----:B------:R-:W-:-:S04]  /*4d30*/  IADD3 R0, PT, PT, R7, -0x10974f, R12 ;  /* 0xffef68b107007810 */ /* 0x000fc80007ffe00c */
[----:B------:R-:W-:-:S05]  /*4d40*/  I2FP.F32.U32 R0, R0 ;  /* 0x0000000000007245 */ /* 0x000fca0000201000 */
[----:B------:R-:W-:-:S04]  /*4d50*/  FFMA R0, R0, R9, 1.1641532182693481445e-10 ;  /* 0x2f00000000007423 */ /* 0x000fc80000000009 */
[----:B------:R-:W-:Y:S01]  /*4d60*/  FADD R8, R0, R0 ;  /* 0x0000000000087221 */ /* 0x000fe20000000000 */
[----:B------:R-:W-:-:S03]  /*4d70*/  IMAD.MOV.U32 R0, RZ, RZ, R3 ;  /* 0x000000ffff007224 */ /* 0x000fc600078e0003 */
[----:B------:R-:W-:-:S06]  /*4d80*/  FADD R14, RZ, R8 ;  /* 0x00000008ff0e7221 */ /* 0x000fcc0000000000 */
[----:B------:R-:W0:Y:S02]  /*4d90*/  F2F.F64.F32 R14, R14 ;  /* 0x0000000e000e7310 */ /* 0x000e240000201800 */
[----:B0-----:R-:W-:Y:S02]  /*4da0*/  IMAD.MOV.U32 R18, RZ, RZ, R14 ;  /* 0x000000ffff127224 */ /* 0x001fe400078e000e */
[----:B------:R-:W-:-:S07]  /*4db0*/  IMAD.MOV.U32 R9, RZ, RZ, R15 ;  /* 0x000000ffff097224 */ /* 0x000fce00078e000f */
[----:B------:R-:W-:Y:S05]  /*4dc0*/  CALL.REL.NOINC `($_Z2MCPdi$__internal_accurate_pow) ;  /* 0x0000001000047944 */ /* 0x000fea0003c00000 */
[----:B------:R-:W-:Y:S05]  /*4dd0*/  BSYNC.RECONVERGENT B0 ;  /* 0x0000000000007941 */ /* 0x000fea0003800200 */
.L_x_19:
[----:B------:R-:W-:Y:S01]  /*4de0*/  SHF.R.U32.HI R3, RZ, 0x2, R4 ;  /* 0x00000002ff037819 */ /* 0x000fe20000011604 */
[----:B------:R-:W-:Y:S01]  /*4df0*/  DADD R14, R14, 4 ;  /* 0x401000000e0e7429 */ /* 0x000fe20000000000 */
[----:B------:R-:W-:Y:S01]  /*4e00*/  FSETP.NEU.AND P2, PT, R8, +INF , PT ;  /* 0x7f8000000800780b */ /* 0x000fe20003f4d000 */
[----:B------:R-:W-:Y:S01]  /*4e10*/  BSSY.RECONVERGENT B0, `(.L_x_20) ;  /* 0x0000022000007945 */ /* 0x000fe20003800200 */
[----:B------:R-:W-:Y:S01]  /*4e20*/  LOP3.LUT R3, R3, R4, RZ, 0x3c, !PT ;  /* 0x0000000403037212 */ /* 0x000fe200078e3cff */
[----:B------:R-:W-:Y:S01]  /*4e30*/  IMAD.SHL.U32 R4, R12, 0x10, RZ ;  /* 0x000000100c047824 */ /* 0x000fe200078e00ff */
[----:B------:R-:W-:Y:S02]  /*4e40*/  FSETP.NEU.AND P0, PT, R8, RZ, PT ;  /* 0x000000ff0800720b */ /* 0x000fe40003f0d000 */
[----:B------:R-:W-:Y:S01]  /*4e50*/  MOV R34, 0x5030 ;  /* 0x0000503000227802 */ /* 0x000fe20000000f00 */
[----:B------:R-:W-:Y:S01]  /*4e60*/  IMAD.SHL.U32 R13, R3, 0x2, RZ ;  /* 0x00000002030d7824 */ /* 0x000fe200078e00ff */
[----:B------:R-:W-:-:S02]  /*4e70*/  FSEL R16, R16, RZ, P0 ;  /* 0x000000ff10107208 */ /* 0x000fc40000000000 */
[----:B------:R-:W-:Y:S02]  /*4e80*/  LOP3.LUT R14, R15, 0x7ff00000, RZ, 0xc0, !PT ;  /* 0x7ff000000f0e7812 */ /* 0x000fe400078ec0ff */
[----:B------:R-:W-:Y:S01]  /*4e90*/  LOP3.LUT R13, R3, R13, R4, 0x96, !PT ;  /* 0x0000000d030d7212 */ /* 0x000fe200078e9604 */
[----:B------:R-:W-:Y:S01]  /*4ea0*/  IMAD.MOV.U32 R4, RZ, RZ, 0x2f800000 ;  /* 0x2f800000ff047424 */ /* 0x000fe200078e00ff */
[----:B------:R-:W-:Y:S02]  /*4eb0*/  ISETP.NE.AND P1, PT, R14, 0x7ff00000, PT ;  /* 0x7ff000000e00780c */ /* 0x000fe40003f25270 */
[----:B------:R-:W-:Y:S02]  /*4ec0*/  LOP3.LUT R36, R13, R12, RZ, 0x3c, !PT ;  /* 0x0000000c0d247212 */ /* 0x000fe400078e3cff */
[----:B------:R-:W-:Y:S02]  /*4ed0*/  FSEL R9, R9, RZ, P0 ;  /* 0x000000ff09097208 */ /* 0x000fe40000000000 */
[----:B------:R-:W-:-:S02]  /*4ee0*/  IADD3 R3, PT, PT, R7, -0xb0f8a, R36 ;  /* 0xfff4f07607037810 */ /* 0x000fc40007ffe024 */
[----:B------:R-:W-:Y:S02]  /*4ef0*/  FSETP.NEU.AND P0, PT, R8, 1, PT ;  /* 0x3f8000000800780b */ /* 0x000fe40003f0d000 */
[----:B------:R-:W-:Y:S02]  /*4f00*/  I2FP.F32.U32 R3, R3 ;  /* 0x0000000300037245 */ /* 0x000fe40000201000 */
[----:B------:R-:W-:Y:S02]  /*4f10*/  @!P2 FSEL R16, R16, RZ, P1 ;  /* 0x000000ff1010a208 */ /* 0x000fe40000800000 */
[----:B------:R-:W-:Y:S01]  /*4f20*/  @!P2 FSEL R9, R9, +QNAN , P1 ;  /* 0x7ff000000909a808 */ /* 0x000fe20000800000 */
[----:B------:R-:W-:Y:S01]  /*4f30*/  FFMA R3, R3, R4, 1.1641532182693481445e-10 ;  /* 0x2f00000003037423 */ /* 0x000fe20000000004 */
[----:B------:R-:W-:Y:S01]  /*4f40*/  FSEL R8, R16, RZ, P0 ;  /* 0x000000ff10087208 */ /* 0x000fe20000000000 */
[----:B------:R-:W-:Y:S01]  /*4f50*/  IMAD.MOV.U32 R4, RZ, RZ, R11 ;  /* 0x000000ffff047224 */ /* 0x000fe200078e000b */
[----:B------:R-:W-:Y:S01]  /*4f60*/  FSEL R9, R9, 1.875, P0 ;  /* 0x3ff0000009097808 */ /* 0x000fe20000000000 */
[----:B------:R-:W-:-:S04]  /*4f70*/  FADD R3, R3, R3 ;  /* 0x0000000303037221 */ /* 0x000fc80000000000 */
[----:B------:R-:W-:Y:S01]  /*4f80*/  FADD R14, RZ, R3 ;  /* 0x00000003ff0e7221 */ /* 0x000fe20000000000 */
[----:B------:R-:W-:Y:S01]  /*4f90*/  DSETP.MAX.AND P0, P1, R10, R8, PT ;  /* 0x000000080a00722a */ /* 0x000fe2000390f000 */
[----:B------:R-:W-:-:S04]  /*4fa0*/  IMAD.MOV.U32 R13, RZ, RZ, R9 ;  /* 0x000000ffff0d7224 */ /* 0x000fc800078e0009 */
[----:B------:R-:W0:Y:S01]  /*4fb0*/  F2F.F64.F32 R14, R14 ;  /* 0x0000000e000e7310 */ /* 0x000e220000201800 */
[----:B------:R-:W-:Y:S02]  /*4fc0*/  FSEL R17, R4, R13, P0 ;  /* 0x0000000d04117208 */ /* 0x000fe40000000000 */
[----:B------:R-:W-:-:S06]  /*4fd0*/  SEL R10, R10, R8, P0 ;  /* 0x000000080a0a7207 */ /* 0x000fcc0000000000 */
[----:B------:R-:W-:-:S05]  /*4fe0*/  @P1 LOP3.LUT R17, R13, 0x80000, RZ, 0xfc, !PT ;  /* 0x000800000d111812 */ /* 0x000fca00078efcff */
[----:B------:R-:W-:Y:S02]  /*4ff0*/  IMAD.MOV.U32 R11, RZ, RZ, R17 ;  /* 0x000000ffff0b7224 */ /* 0x000fe400078e0011 */
[----:B0-----:R-:W-:Y:S02]  /*5000*/  IMAD.MOV.U32 R18, RZ, RZ, R14 ;  /* 0x000000ffff127224 */ /* 0x001fe400078e000e */
[----:B------:R-:W-:-:S07]  /*5010*/  IMAD.MOV.U32 R9, RZ, RZ, R15 ;  /* 0x000000ffff097224 */ /* 0x000fce00078e000f */
[----:B------:R-:W-:Y:S05]  /*5020*/  CALL.REL.NOINC `($_Z2MCPdi$__internal_accurate_pow) ;  /* 0x0000000c006c7944 */ /* 0x000fea0003c00000 */
[----:B------:R-:W-:Y:S05]  /*5030*/  BSYNC.RECONVERGENT B0 ;  /* 0x0000000000007941 */ /* 0x000fea0003800200 */
.L_x_20:
[----:B------:R-:W-:Y:S01]  /*5040*/  SHF.R.U32.HI R4, RZ, 0x2, R5 ;  /* 0x00000002ff047819 */ /* 0x000fe20000011605 */
[----:B------:R-:W-:Y:S01]  /*5050*/  DADD R14, R14, 4 ;  /* 0x401000000e0e7429 */ /* 0x000fe20000000000 */
[C---:B------:R-:W-:Y:S01]  /*5060*/  FSETP.NEU.AND P2, PT, R3.reuse, +INF , PT ;  /* 0x7f8000000300780b */ /* 0x040fe20003f4d000 */
        /* <DEDUP_REMOVED lines=8> */
[----:B------:R-:W-:Y:S02]  /*50f0*/  LOP3.LUT R5, R4, R8, R5, 0x96, !PT ;  /* 0x0000000804057212 */ /* 0x000fe400078e9605 */
[----:B------:R-:W-:Y:S02]  /*5100*/  ISETP.NE.AND P1, PT, R14, 0x7ff00000, PT ;  /* 0x7ff000000e00780c */ /* 0x000fe40003f25270 */
[----:B------:R-:W-:Y:S01]  /*5110*/  LOP3.LUT R35, R5, R36, RZ, 0x3c, !PT ;  /* 0x0000002405237212 */ /* 0x000fe200078e3cff */
[----:B------:R-:W-:Y:S01]  /*5120*/  IMAD.MOV.U32 R5, RZ, RZ, 0x2f800000 ;  /* 0x2f800000ff057424 */ /* 0x000fe200078e00ff */
[----:B------:R-:W-:Y:S02]  /*5130*/  FSEL R8, R16, RZ, P0 ;  /* 0x000000ff10087208 */ /* 0x000fe40000000000 */
[----:B------:R-:W-:-:S02]  /*5140*/  IADD3 R4, PT, PT, R7, -0x587c5, R35 ;  /* 0xfffa783b07047810 */ /* 0x000fc40007ffe023 */
[----:B------:R-:W-:Y:S01]  /*5150*/  FSETP.NEU.AND P0, PT, R3, 1, PT ;  /* 0x3f8000000300780b */ /* 0x000fe20003f0d000 */
[----:B------:R-:W-:Y:S01]  /*5160*/  IMAD.MOV.U32 R3, RZ, RZ, R11 ;  /* 0x000000ffff037224 */ /* 0x000fe200078e000b */
[----:B------:R-:W-:Y:S02]  /*5170*/  I2FP.F32.U32 R4, R4 ;  /* 0x0000000400047245 */ /* 0x000fe40000201000 */
[----:B------:R-:W-:Y:S02]  /*5180*/  @!P2 FSEL R8, R8, RZ, P1 ;  /* 0x000000ff0808a208 */ /* 0x000fe40000800000 */
[----:B------:R-:W-:Y:S01]  /*5190*/  @!P2 FSEL R9, R9, +QNAN , P1 ;  /* 0x7ff000000909a808 */ /* 0x000fe20000800000 */
[----:B------:R-:W-:Y:S01]  /*51a0*/  FFMA R4, R4, R5, 1.1641532182693481445e-10 ;  /* 0x2f00000004047423 */ /* 0x000fe20000000005 */
[----:B------:R-:W-:Y:S02]  /*51b0*/  FSEL R8, R8, RZ, P0 ;  /* 0x000000ff08087208 */ /* 0x000fe40000000000 */
        /* <DEDUP_REMOVED lines=14> */
.L_x_21:
[----:B------:R-:W-:Y:S01]  /*52a0*/  SHF.R.U32.HI R3, RZ, 0x2, R2 ;  /* 0x00000002ff037819 */ /* 0x000fe20000011602 */
[----:B------:R-:W-:Y:S01]  /*52b0*/  DADD R14, R14, 4 ;  /* 0x401000000e0e7429 */ /* 0x000fe20000000000 */
[C---:B------:R-:W-:Y:S01]  /*52c0*/  FSETP.NEU.AND P2, PT, R4.reuse, +INF , PT ;  /* 0x7f8000000400780b */ /* 0x040fe20003f4d000 */
[----:B------:R-:W-:Y:S01]  /*52d0*/  IMAD.MOV.U32 R13, RZ, RZ, R11 ;  /* 0x000000ffff0d7224 */ /* 0x000fe200078e000b */
[----:B------:R-:W-:Y:S01]  /*52e0*/  LOP3.LUT R3, R3, R2, RZ, 0x3c, !PT ;  /* 0x0000000203037212 */ /* 0x000fe200078e3cff */
[----:B------:R-:W-:Y:S01]  /*52f0*/  IMAD.SHL.U32 R2, R35, 0x10, RZ ;  /* 0x0000001023027824 */ /* 0x000fe200078e00ff */
[----:B------:R-:W-:Y:S01]  /*5300*/  FSETP.NEU.AND P0, PT, R4, RZ, PT ;  /* 0x000000ff0400720b */ /* 0x000fe20003f0d000 */
[----:B------:R-:W-:Y:S01]  /*5310*/  BSSY.RECONVERGENT B0, `(.L_x_22) ;  /* 0x000001e000007945 */ /* 0x000fe20003800200 */
        /* <DEDUP_REMOVED lines=9> */
[----:B------:R-:W-:Y:S01]  /*53b0*/  FSETP.NEU.AND P0, PT, R4, 1, PT ;  /* 0x3f8000000400780b */ /* 0x000fe20003f0d000 */
[----:B------:R-:W-:Y:S01]  /*53c0*/  IMAD.IADD R2, R3, 0x1, R7 ;  /* 0x0000000103027824 */ /* 0x000fe200078e0207 */
[----:B------:R-:W-:-:S02]  /*53d0*/  @!P2 FSEL R8, R8, RZ, P1 ;  /* 0x000000ff0808a208 */ /* 0x000fc40000800000 */
[----:B------:R-:W-:Y:S02]  /*53e0*/  @!P2 FSEL R9, R9, +QNAN , P1 ;  /* 0x7ff000000909a808 */ /* 0x000fe40000800000 */
[----:B------:R-:W-:Y:S02]  /*53f0*/  I2FP.F32.U32 R2, R2 ;  /* 0x0000000200027245 */ /* 0x000fe40000201000 */
[----:B------:R-:W-:Y:S02]  /*5400*/  FSEL R8, R8, RZ, P0 ;  /* 0x000000ff08087208 */ /* 0x000fe40000000000 */
[----:B------:R-:W-:Y:S01]  /*5410*/  FSEL R9, R9, 1.875, P0 ;  /* 0x3ff0000009097808 */ /* 0x000fe20000000000 */
[----:B------:R-:W-:-:S04]  /*5420*/  FFMA R2, R2, R5, 1.1641532182693481445e-10 ;  /* 0x2f00000002027423 */ /* 0x000fc80000000005 */
[----:B------:R-:W-:Y:S01]  /*5430*/  FADD R2, R2, R2 ;  /* 0x0000000202027221 */ /* 0x000fe20000000000 */
[----:B------:R-:W-:Y:S01]  /*5440*/  DSETP.MAX.AND P0, P1, R10, R8, PT ;  /* 0x000000080a00722a */ /* 0x000fe2000390f000 */
[----:B------:R-:W-:Y:S02]  /*5450*/  IMAD.MOV.U32 R14, RZ, RZ, R9 ;  /* 0x000000ffff0e7224 */ /* 0x000fe400078e0009 */
[----:B------:R-:W-:-:S03]  /*5460*/  FADD R4, RZ, R2 ;  /* 0x00000002ff047221 */ /* 0x000fc60000000000 */
[----:B------:R-:W-:Y:S02]  /*5470*/  FSEL R13, R13, R14, P0 ;  /* 0x0000000e0d0d7208 */ /* 0x000fe40000000000 */
[----:B------:R-:W-:Y:S01]  /*5480*/  SEL R10, R10, R8, P0 ;  /* 0x000000080a0a7207 */ /* 0x000fe20000000000 */
[----:B------:R-:W0:Y:S05]  /*5490*/  F2F.F64.F32 R4, R4 ;  /* 0x0000000400047310 */ /* 0x000e2a0000201800 */
[----:B------:R-:W-:-:S05]  /*54a0*/  @P1 LOP3.LUT R13, R14, 0x80000, RZ, 0xfc, !PT ;  /* 0x000800000e0d1812 */ /* 0x000fca00078efcff */
[----:B------:R-:W-:Y:S02]  /*54b0*/  IMAD.MOV.U32 R11, RZ, RZ, R13 ;  /* 0x000000ffff0b7224 */ /* 0x000fe400078e000d */
[----:B0-----:R-:W-:Y:S02]  /*54c0*/  IMAD.MOV.U32 R18, RZ, RZ, R4 ;  /* 0x000000ffff127224 */ /* 0x001fe400078e0004 */
[----:B------:R-:W-:-:S07]  /*54d0*/  IMAD.MOV.U32 R9, RZ, RZ, R5 ;  /* 0x000000ffff097224 */ /* 0x000fce00078e0005 */
[----:B------:R-:W-:Y:S05]  /*54e0*/  CALL.REL.NOINC `($_Z2MCPdi$__internal_accurate_pow) ;  /* 0x00000008003c7944 */ /* 0x000fea0003c00000 */
[----:B------:R-:W-:Y:S05]  /*54f0*/  BSYNC.RECONVERGENT B0 ;  /* 0x0000000000007941 */ /* 0x000fea0003800200 */
.L_x_22:
[----:B------:R-:W-:Y:S01]  /*5500*/  DADD R4, R4, 4 ;  /* 0x4010000004047429 */ /* 0x000fe20000000000 */
[C---:B------:R-:W-:Y:S01]  /*5510*/  FSETP.NEU.AND P2, PT, R2.reuse, +INF , PT ;  /* 0x7f8000000200780b */ /* 0x040fe20003f4d000 */
[----:B------:R-:W-:Y:S01]  /*5520*/  UIADD3 UR5, UPT, UPT, UR5, 0x4, URZ ;  /* 0x0000000405057890 */ /* 0x000fe2000fffe0ff */
[----:B------:R-:W-:Y:S01]  /*5530*/  FSETP.NEU.AND P0, PT, R2, RZ, PT ;  /* 0x000000ff0200720b */ /* 0x000fe20003f0d000 */
[----:B------:R-:W-:Y:S02]  /*5540*/  VIADD R7, R7, 0x161f14 ;  /* 0x00161f1407077836 */ /* 0x000fe40000000000 */
[----:B------:R-:W-:Y:S01]  /*5550*/  UISETP.NE.AND UP0, UPT, UR5, 0x20000, UPT ;  /* 0x000200000500788c */ /* 0x000fe2000bf05270 */
[----:B------:R-:W-:-:S03]  /*5560*/  FSEL R9, R9, RZ, P0 ;  /* 0x000000ff09097208 */ /* 0x000fc60000000000 */
[----:B------:R-:W-:Y:S02]  /*5570*/  LOP3.LUT R4, R5, 0x7ff00000, RZ, 0xc0, !PT ;  /* 0x7ff0000005047812 */ /* 0x000fe400078ec0ff */
[----:B------:R-:W-:Y:S02]  /*5580*/  FSEL R5, R16, RZ, P0 ;  /* 0x000000ff10057208 */ /* 0x000fe40000000000 */
[----:B------:R-:W-:Y:S02]  /*5590*/  ISETP.NE.AND P1, PT, R4, 0x7ff00000, PT ;  /* 0x7ff000000400780c */ /* 0x000fe40003f25270 */
[----:B------:R-:W-:Y:S01]  /*55a0*/  FSETP.NEU.AND P0, PT, R2, 1, PT ;  /* 0x3f8000000200780b */ /* 0x000fe20003f0d000 */
[----:B------:R-:W-:Y:S01]  /*55b0*/  IMAD.MOV.U32 R2, RZ, RZ, R10 ;  /* 0x000000ffff027224 */ /* 0x000fe200078e000a */
[----:B------:R-:W-:Y:S02]  /*55c0*/  @!P2 FSEL R5, R5, RZ, P1 ;  /* 0x000000ff0505a208 */ /* 0x000fe40000800000 */
[----:B------:R-:W-:-:S02]  /*55d0*/  @!P2 FSEL R9, R9, +QNAN , P1 ;  /* 0x7ff000000909a808 */ /* 0x000fc40000800000 */
[----:B------:R-:W-:Y:S02]  /*55e0*/  FSEL R4, R5, RZ, P0 ;  /* 0x000000ff05047208 */ /* 0x000fe40000000000 */
[----:B------:R-:W-:-:S05]  /*55f0*/  FSEL R5, R9, 1.875, P0 ;  /* 0x3ff0000009057808 */ /* 0x000fca0000000000 */
[----:B------:R-:W-:Y:S01]  /*5600*/  IMAD.MOV.U32 R8, RZ, RZ, R5 ;  /* 0x000000ffff087224 */ /* 0x000fe200078e0005 */
[----:B------:R-:W-:Y:S01]  /*5610*/  DSETP.MAX.AND P0, P1, R10, R4, PT ;  /* 0x000000040a00722a */ /* 0x000fe2000390f000 */
[----:B------:R-:W-:-:S05]  /*5620*/  IMAD.MOV.U32 R5, RZ, RZ, R36 ;  /* 0x000000ffff057224 */ /* 0x000fca00078e0024 */
[----:B------:R-:W-:Y:S02]  /*5630*/  FSEL R11, R11, R8, P0 ;  /* 0x000000080b0b7208 */ /* 0x000fe40000000000 */
[----:B------:R-:W-:Y:S01]  /*5640*/  SEL R10, R2, R4, P0 ;  /* 0x00000004020a7207 */ /* 0x000fe20000000000 */
[----:B------:R-:W-:Y:S02]  /*5650*/  IMAD.MOV.U32 R2, RZ, RZ, R35 ;  /* 0x000000ffff027224 */ /* 0x000fe400078e0023 */
[----:B------:R-:W-:-:S03]  /*5660*/  IMAD.MOV.U32 R4, RZ, RZ, R12 ;  /* 0x000000ffff047224 */ /* 0x000fc600078e000c */
[----:B------:R-:W-:Y:S01]  /*5670*/  @P1 LOP3.LUT R11, R8, 0x80000, RZ, 0xfc, !PT ;  /* 0x00080000080b1812 */ /* 0x000fe200078efcff */
[----:B------:R-:W-:Y:S06]  /*5680*/  BRA.U UP0, `(.L_x_23) ;  /* 0xfffffff500847547 */ /* 0x000fec000b83ffff */
[----:B------:R-:W-:Y:S01]  /*5690*/  UIADD3 UR5, UPT, UPT, UR6, 0xf8a0000, URZ ;  /* 0x0f8a000006057890 */ /* 0x000fe2000fffe0ff */
[----:B------:R-:W-:-:S05]  /*56a0*/  IMAD.MOV.U32 R8, RZ, RZ, RZ ;  /* 0x000000ffff087224 */ /* 0x000fca00078e00ff */
[----:B------:R-:W-:Y:S01]  /*56b0*/  IMAD.U32 R7, RZ, RZ, UR5 ;  /* 0x00000005ff077e24 */ /* 0x000fe2000f8e00ff */
[----:B------:R-:W-:-:S06]  /*56c0*/  UMOV UR5, URZ ;  /* 0x000000ff00057c82 */ /* 0x000fcc0008000000 */
.L_x_26:
[----:B------:R-:W-:Y:S01]  /*56d0*/  SHF.R.U32.HI R5, RZ, 0x2, R0 ;  /* 0x00000002ff057819 */ /* 0x000fe20000011600 */
[----:B------:R-:W-:Y:S01]  /*56e0*/  IMAD.SHL.U32 R2, R3, 0x10, RZ ;  /* 0x0000001003027824 */ /* 0x000fe200078e00ff */
[----:B------:R-:W-:Y:S01]  /*56f0*/  SHF.R.U32.HI R9, RZ, 0x2, R12 ;  /* 0x00000002ff097819 */ /* 0x000fe2000001160c */
[----:B------:R-:W-:Y:S01]  /*5700*/  BSSY.RECONVERGENT B0, `(.L_x_24) ;  /* 0x000001b000007945 */ /* 0x000fe20003800200 */
[----:B------:R-:W-:Y:S02]  /*5710*/  LOP3.LUT R5, R5, R0, RZ, 0x3c, !PT ;  /* 0x0000000005057212 */ /* 0x000fe400078e3cff */
[----:B------:R-:W-:Y:S02]  /*5720*/  LOP3.LUT R9, R9, R12, RZ, 0x3c, !PT ;  /* 0x0000000c09097212 */ /* 0x000fe400078e3cff */
[----:B------:R-:W-:Y:S01]  /*5730*/  MOV R34, 0x58b0 ;  /* 0x000058b000227802 */ /* 0x000fe20000000f00 */
[----:B------:R-:W-:-:S05]  /*5740*/  IMAD.SHL.U32 R0, R5, 0x2, RZ ;  /* 0x0000000205007824 */ /* 0x000fca00078e00ff */
[----:B------:R-:W-:Y:S01]  /*5750*/  LOP3.LUT R0, R5, R0, R2, 0x96, !PT ;  /* 0x0000000005007212 */ /* 0x000fe200078e9602 */
[----:B------:R-:W-:-:S03]  /*5760*/  IMAD.SHL.U32 R2, R9, 0x2, RZ ;  /* 0x0000000209027824 */ /* 0x000fc600078e00ff */
[----:B------:R-:W-:-:S05]  /*5770*/  LOP3.LUT R4, R0, R3, RZ, 0x3c, !PT ;  /* 0x0000000300047212 */ /* 0x000fca00078e3cff */
[----:B------:R-:W-:-:S05]  /*5780*/  IMAD.SHL.U32 R0, R4, 0x10, RZ ;  /* 0x0000001004007824 */ /* 0x000fca00078e00ff */
[----:B------:R-:W-:Y:S01]  /*5790*/  LOP3.LUT R5, R9, R2, R0, 0x96, !PT ;  /* 0x0000000209057212 */ /* 0x000fe200078e9600 */
[----:B------:R-:W-:Y:S01]  /*57a0*/  IMAD.MOV.U32 R9, RZ, RZ, 0x2f800000 ;  /* 0x2f800000ff097424 */ /* 0x000fe200078e00ff */
[----:B------:R-:W-:Y:S02]  /*57b0*/  IADD3 R0, PT, PT, R7, 0x587c5, R4 ;  /* 0x000587c507007810 */ /* 0x000fe40007ffe004 */
[----:B------:R-:W-:Y:S02]  /*57c0*/  LOP3.LUT R5, R5, R4, RZ, 0x3c, !PT ;  /* 0x0000000405057212 */ /* 0x000fe400078e3cff */
[----:B------:R-:W-:Y:S02]  /*57d0*/  I2FP.F32.U32 R0, R0 ;  /* 0x0000000000007245 */ /* 0x000fe40000201000 */
[----:B------:R-:W-:-:S03]  /*57e0*/  IADD3 R2, PT, PT, R7, 0xb0f8a, R5 ;  /* 0x000b0f8a07027810 */ /* 0x000fc60007ffe005 */
[----:B------:R-:W-:Y:S01]  /*57f0*/  FFMA R0, R0, R9, 1.1641532182693481445e-10 ;  /* 0x2f00000000007423 */ /* 0x000fe20000000009 */
[----:B------:R-:W-:-:S03]  /*5800*/  I2FP.F32.U32 R2, R2 ;  /* 0x0000000200027245 */ /* 0x000fc60000201000 */
[----:B------:R-:W-:Y:S01]  /*5810*/  FADD R37, R0, R0 ;  /* 0x0000000000257221 */ /* 0x000fe20000000000 */
[----:B------:R-:W-:Y:S02]  /*5820*/  IMAD.MOV.U32 R0, RZ, RZ, R3 ;  /* 0x000000ffff007224 */ /* 0x000fe400078e0003 */
[----:B------:R-:W-:Y:S01]  /*5830*/  FFMA R2, R2, R9, 1.1641532182693481445e-10 ;  /* 0x2f00000002027423 */ /* 0x000fe20000000009 */
[----:B------:R-:W-:-:S03]  /*5840*/  FADD R14, RZ, R37 ;  /* 0x00000025ff0e7221 */ /* 0x000fc60000000000 */
[----:B------:R-:W0:Y:S08]  /*5850*/  F2F.F64.F32 R12, R2 ;  /* 0x00000002000c7310 */ /* 0x000e300000201800 */
[----:B------:R-:W1:Y:S01]  /*5860*/  F2F.F64.F32 R14, R14 ;  /* 0x0000000e000e7310 */ /* 0x000e620000201800 */
[----:B0-----:R-:W-:Y:S01]  /*5870*/  DMUL R12, R10, R12 ;  /* 0x0000000c0a0c7228 */ /* 0x001fe20000000000 */
[----:B-1----:R-:W-:-:S02]  /*5880*/  IMAD.MOV.U32 R18, RZ, RZ, R14 ;  /* 0x000000ffff127224 */ /* 0x002fc400078e000e */
[----:B------:R-:W-:-:S08]  /*5890*/  IMAD.MOV.U32 R9, RZ, RZ, R15 ;  /* 0x000000ffff097224 */ /* 0x000fd000078e000f */
[----:B------:R-:W-:Y:S05]  /*58a0*/  CALL.REL.NOINC `($_Z2MCPdi$__internal_accurate_pow) ;  /* 0x00000004004c7944 */ /* 0x000fea0003c00000 */
[----:B------:R-:W-:Y:S05]  /*58b0*/  BSYNC.RECONVERGENT B0 ;  /* 0x0000000000007941 */ /* 0x000fea0003800200 */
.L_x_24:
[----:B------:R-:W-:Y:S01]  /*58c0*/  SHF.R.U32.HI R3, RZ, 0x2, R36 ;  /* 0x00000002ff037819 */ /* 0x000fe20000011624 */
[----:B------:R-:W-:Y:S01]  /*58d0*/  DADD R14, R14, 4 ;  /* 0x401000000e0e7429 */ /* 0x000fe20000000000 */
[----:B------:R-:W-:Y:S01]  /*58e0*/  IMAD.SHL.U32 R2, R5, 0x10, RZ ;  /* 0x0000001005027824 */ /* 0x000fe200078e00ff */
[----:B------:R-:W-:Y:S01]  /*58f0*/  FSETP.NEU.AND P0, PT, R37, RZ, PT ;  /* 0x000000ff2500720b */ /* 0x000fe20003f0d000 */
[----:B------:R-:W-:Y:S01]  /*5900*/  IMAD.MOV.U32 R20, RZ, RZ, 0x2f800000 ;  /* 0x2f800000ff147424 */ /* 0x000fe200078e00ff */
[----:B------:R-:W-:Y:S01]  /*5910*/  LOP3.LUT R3, R3, R36, RZ, 0x3c, !PT ;  /* 0x0000002403037212 */ /* 0x000fe200078e3cff */
[----:B------:R-:W-:Y:S01]  /*5920*/  BSSY.RECONVERGENT B0, `(.L_x_25) ;  /* 0x0000027000007945 */ /* 0x000fe20003800200 */
[----:B------:R-:W-:Y:S01]  /*5930*/  SHF.R.U32.HI R14, RZ, 0x2, R35 ;  /* 0x00000002ff0e7819 */ /* 0x000fe20000011623 */
[----:B------:R-:W-:Y:S01]  /*5940*/  VIADD R36, R8, 0x1 ;  /* 0x0000000108247836 */ /* 0x000fe20000000000 */
[----:B------:R-:W-:Y:S01]  /*5950*/  FSETP.NEU.AND P2, PT, R37, +INF , PT ;  /* 0x7f8000002500780b */ /* 0x000fe20003f4d000 */
[----:B------:R-:W-:Y:S01]  /*5960*/  IMAD.SHL.U32 R17, R3, 0x2, RZ ;  /* 0x0000000203117824 */ /* 0x000fe200078e00ff */
[----:B------:R-:W-:-:S02]  /*5970*/  LOP3.LUT R35, R14, R35, RZ, 0x3c, !PT ;  /* 0x000000230e237212 */ /* 0x000fc400078e3cff */
[----:B------:R-:W-:Y:S02]  /*5980*/  LOP3.LUT R14, R15, 0x7ff00000, RZ, 0xc0, !PT ;  /* 0x7ff000000f0e7812 */ /* 0x000fe400078ec0ff */
[----:B------:R-:W-:Y:S01]  /*5990*/  LOP3.LUT R2, R3, R17, R2, 0x96, !PT ;  /* 0x0000001103027212 */ /* 0x000fe200078e9602 */
[----:B------:R-:W-:Y:S01]  /*59a0*/  IMAD.SHL.U32 R3, R35, 0x2, RZ ;  /* 0x0000000223037824 */ /* 0x000fe200078e00ff */
[----:B------:R-:W-:Y:S02]  /*59b0*/  ISETP.NE.AND P1, PT, R14, 0x7ff00000, PT ;  /* 0x7ff000000e00780c */ /* 0x000fe40003f25270 */
[----:B------:R-:W-:Y:S02]  /*59c0*/  LOP3.LUT R2, R2, R5, RZ, 0x3c, !PT ;  /* 0x0000000502027212 */ /* 0x000fe400078e3cff */
[----:B------:R-:W-:Y:S02]  /*59d0*/  FSEL R16, R16, RZ, P0 ;  /* 0x000000ff10107208 */ /* 0x000fe40000000000 */
[----:B------:R-:W-:Y:S01]  /*59e0*/  IADD3 R14, PT, PT, R7, 0x10974f, R2 ;  /* 0x0010974f070e7810 */ /* 0x000fe20007ffe002 */
[----:B------:R-:W-:Y:S01]  /*59f0*/  IMAD.SHL.U32 R18, R2, 0x10, RZ ;  /* 0x0000001002127824 */ /* 0x000fe200078e00ff */
[----:B------:R-:W-:Y:S01]  /*5a00*/  FSEL R9, R9, RZ, P0 ;  /* 0x000000ff09097208 */ /* 0x000fe20000000000 */
[----:B------:R-:W-:Y:S01]  /*5a10*/  VIADD R7, R7, 0x161f14 ;  /* 0x00161f1407077836 */ /* 0x000fe20000000000 */
[----:B------:R-:W-:-:S02]  /*5a20*/  I2FP.F32.U32 R14, R14 ;  /* 0x0000000e000e7245 */ /* 0x000fc40000201000 */
[----:B------:R-:W-:Y:S02]  /*5a30*/  LOP3.LUT R3, R35, R3, R18, 0x96, !PT ;  /* 0x0000000323037212 */ /* 0x000fe400078e9612 */
[----:B------:R-:W-:Y:S01]  /*5a40*/  FSETP.NEU.AND P3, PT, R37, 1, PT ;  /* 0x3f8000002500780b */ /* 0x000fe20003f6d000 */
[----:B------:R-:W-:Y:S01]  /*5a50*/  FFMA R14, R14, R20, 1.1641532182693481445e-10 ;  /* 0x2f0000000e0e7423 */ /* 0x000fe20000000014 */
[----:B------:R-:W-:Y:S02]  /*5a60*/  LOP3.LUT R3, R3, R2, RZ, 0x3c, !PT ;  /* 0x0000000203037212 */ /* 0x000fe400078e3cff */
[----:B------:R-:W-:Y:S01]  /*5a70*/  @!P1 FSEL R16, R16, RZ, P2 ;  /* 0x000000ff10109208 */ /* 0x000fe20001000000 */
[----:B------:R-:W-:Y:S01]  /*5a80*/  FADD R35, R14, R14 ;  /* 0x0000000e0e237221 */ /* 0x000fe20000000000 */
[----:B------:R-:W-:Y:S01]  /*5a90*/  @!P1 FSEL R9, R9, +QNAN , P2 ;  /* 0x7ff0000009099808 */ /* 0x000fe20001000000 */
[----:B------:R-:W-:Y:S01]  /*5aa0*/  IMAD.IADD R15, R3, 0x1, R7 ;  /* 0x00000001030f7824 */ /* 0x000fe200078e0207 */
[----:B------:R-:W-:Y:S01]  /*5ab0*/  FSEL R16, R16, RZ, P3 ;  /* 0x000000ff10107208 */ /* 0x000fe20001800000 */
[----:B------:R-:W-:Y:S01]  /*5ac0*/  FADD R19, RZ, R35 ;  /* 0x00000023ff137221 */ /* 0x000fe20000000000 */
[----:B------:R-:W-:-:S02]  /*5ad0*/  FSEL R17, R9, 1.875, P3 ;  /* 0x3ff0000009117808 */ /* 0x000fc40001800000 */
[----:B------:R-:W-:Y:S02]  /*5ae0*/  I2FP.F32.U32 R15, R15 ;  /* 0x0000000f000f7245 */ /* 0x000fe40000201000 */
[----:B------:R-:W-:Y:S02]  /*5af0*/  MOV R34, 0x5b90 ;  /* 0x00005b9000227802 */ /* 0x000fe40000000f00 */
[----:B------:R-:W-:Y:S01]  /*5b00*/  DSETP.GTU.AND P0, PT, R12, R16, PT ;  /* 0x000000100c00722a */ /* 0x000fe20003f0c000 */
[----:B------:R-:W-:Y:S01]  /*5b10*/  FFMA R20, R15, R20, 1.1641532182693481445e-10 ;  /* 0x2f0000000f147423 */ /* 0x000fe20000000014 */
[----:B------:R-:W0:Y:S08]  /*5b20*/  F2F.F64.F32 R12, R19 ;  /* 0x00000013000c7310 */ /* 0x000e300000201800 */
[----:B------:R-:W1:Y:S04]  /*5b30*/  F2F.F64.F32 R14, R20 ;  /* 0x00000014000e7310 */ /* 0x000e680000201800 */
[----:B------:R-:W-:-:S02]  /*5b40*/  @P0 IMAD.MOV R36, RZ, RZ, R8 ;  /* 0x000000ffff240224 */ /* 0x000fc400078e0208 */
[----:B0-----:R-:W-:Y:S02]  /*5b50*/  IMAD.MOV.U32 R18, RZ, RZ, R12 ;  /* 0x000000ffff127224 */ /* 0x001fe400078e000c */
[----:B------:R-:W-:Y:S01]  /*5b60*/  IMAD.MOV.U32 R9, RZ, RZ, R13 ;  /* 0x000000ffff097224 */ /* 0x000fe200078e000d */
[----:B-1----:R-:W-:-:S11]  /*5b70*/  DMUL R14, R10, R14 ;  /* 0x0000000e0a0e7228 */ /* 0x002fd60000000000 */
[----:B------:R-:W-:Y:S05]  /*5b80*/  CALL.REL.NOINC `($_Z2MCPdi$__internal_accurate_pow) ;  /* 0x0000000000947944 */ /* 0x000fea0003c00000 */
[----:B------:R-:W-:Y:S05]  /*5b90*/  BSYNC.RECONVERGENT B0 ;  /* 0x0000000000007941 */ /* 0x000fea0003800200 */
.L_x_25:
[----:B------:R-:W-:Y:S01]  /*5ba0*/  DADD R12, R12, 4 ;  /* 0x401000000c0c7429 */ /* 0x000fe20000000000 */
[C---:B------:R-:W-:Y:S01]  /*5bb0*/  FSETP.NEU.AND P0, PT, R35.reuse, RZ, PT ;  /* 0x000000ff2300720b */ /* 0x040fe20003f0d000 */
[----:B------:R-:W-:Y:S01]  /*5bc0*/  UIADD3 UR5, UPT, UPT, UR5, 0x2, URZ ;  /* 0x0000000205057890 */ /* 0x000fe2000fffe0ff */
[----:B------:R-:W-:Y:S02]  /*5bd0*/  FSETP.NEU.AND P2, PT, R35, +INF , PT ;  /* 0x7f8000002300780b */ /* 0x000fe40003f4d000 */
[----:B------:R-:W-:Y:S01]  /*5be0*/  FSEL R8, R16, RZ, P0 ;  /* 0x000000ff10087208 */ /* 0x000fe20000000000 */
[----:B------:R-:W-:Y:S01]  /*5bf0*/  UISETP.NE.AND UP0, UPT, UR5, 0x20000, UPT ;  /* 0x000200000500788c */ /* 0x000fe2000bf05270 */
[----:B------:R-:W-:Y:S02]  /*5c00*/  FSEL R9, R9, RZ, P0 ;  /* 0x000000ff09097208 */ /* 0x000fe40000000000 */
[----:B------:R-:W-:Y:S01]  /*5c10*/  FSETP.NEU.AND P0, PT, R35, 1, PT ;  /* 0x3f8000002300780b */ /* 0x000fe20003f0d000 */
[----:B------:R-:W-:Y:S01]  /*5c20*/  IMAD.MOV.U32 R35, RZ, RZ, R2 ;  /* 0x000000ffff237224 */ /* 0x000fe200078e0002 */
[----:B------:R-:W-:-:S04]  /*5c30*/  LOP3.LUT R12, R13, 0x7ff00000, RZ, 0xc0, !PT ;  /* 0x7ff000000d0c7812 */ /* 0x000fc800078ec0ff */
[----:B------:R-:W-:Y:S01]  /*5c40*/  ISETP.NE.AND P1, PT, R12, 0x7ff00000, PT ;  /* 0x7ff000000c00780c */ /* 0x000fe20003f25270 */
[----:B------:R-:W-:-:S12]  /*5c50*/  IMAD.MOV.U32 R12, RZ, RZ, R4 ;  /* 0x000000ffff0c7224 */ /* 0x000fd800078e0004 */
[----:B------:R-:W-:Y:S02]  /*5c60*/  @!P1 FSEL R8, R8, RZ, P2 ;  /* 0x000000ff08089208 */ /* 0x000fe40001000000 */
[----:B------:R-:W-:Y:S02]  /*5c70*/  @!P1 FSEL R9, R9, +QNAN , P2 ;  /* 0x7ff0000009099808 */ /* 0x000fe40001000000 */
[----:B------:R-:W-:Y:S02]  /*5c80*/  FSEL R8, R8, RZ, P0 ;  /* 0x000000ff08087208 */ /* 0x000fe40000000000 */
[----:B------:R-:W-:-:S06]  /*5c90*/  FSEL R9, R9, 1.875, P0 ;  /* 0x3ff0000009097808 */ /* 0x000fcc0000000000 */
[----:B------:R-:W-:Y:S01]  /*5ca0*/  DSETP.GTU.AND P0, PT, R14, R8, PT ;  /* 0x000000080e00722a */ /* 0x000fe20003f0c000 */
[----:B------:R-:W-:-:S13]  /*5cb0*/  VIADD R8, R36, 0x1 ;  /* 0x0000000124087836 */ /* 0x000fda0000000000 */
[----:B------:R-:W-:Y:S02]  /*5cc0*/  @P0 IMAD.MOV R8, RZ, RZ, R36 ;  /* 0x000000ffff080224 */ /* 0x000fe400078e0224 */
[----:B------:R-:W-:Y:S01]  /*5cd0*/  IMAD.MOV.U32 R36, RZ, RZ, R5 ;  /* 0x000000ffff247224 */ /* 0x000fe200078e0005 */
[----:B------:R-:W-:Y:S06]  /*5ce0*/  BRA.U UP0, `(.L_x_26) ;  /* 0xfffffff900787547 */ /* 0x000fec000b83ffff */
[----:B------:R-:W0:Y:S01]  /*5cf0*/  I2F.F64.U32 R8, R8 ;  /* 0x0000000800087312 */ /* 0x000e220000201800 */
[----:B------:R-:W1:Y:S01]  /*5d00*/  LDC.64 R14, c[0x0][0x380] ;  /* 0x0000e000ff0e7b82 */ /* 0x000e620000000a00 */
[----:B------:R-:W-:Y:S01]  /*5d10*/  DADD R12, R10, R10 ;  /* 0x000000000a0c7229 */ /* 0x000fe2000000000a */
[----:B------:R-:W-:Y:S01]  /*5d20*/  IMAD.U32 R7, RZ, RZ, UR4 ;  /* 0x00000004ff077e24 */ /* 0x000fe2000f8e00ff */
[----:B------:R-:W2:Y:S03]  /*5d30*/  LDCU UR5, c[0x0][0x388] ;  /* 0x00007100ff0577ac */ /* 0x000ea60008000800 */
[----:B------:R-:W-:Y:S01]  /*5d40*/  IMAD R7, R7, 0x10000, R6 ;  /* 0x0001000007077824 */ /* 0x000fe200078e0206 */
[----:B------:R-:W-:Y:S02]  /*5d50*/  UIADD3 UR4, UPT, UPT, UR4, 0x1, URZ ;  /* 0x0000000104047890 */ /* 0x000fe4000fffe0ff */
[----:B------:R-:W-:Y:S01]  /*5d60*/  UIADD3 UR6, UPT, UPT, UR6, 0x2e9e0000, URZ ;  /* 0x2e9e000006067890 */ /* 0x000fe2000fffe0ff */
[----:B0-----:R-:W-:Y:S01]  /*5d70*/  DMUL R10, R8, 7.62939453125e-06 ;  /* 0x3ee00000080a7828 */ /* 0x001fe20000000000 */
[----:B--2---:R-:W-:-:S07]  /*5d80*/  UISETP.NE.AND UP0, UPT, UR4, UR5, UPT ;  /* 0x000000050400728c */ /* 0x004fce000bf05270 */
[----:B------:R-:W-:Y:S01]  /*5d90*/  DMUL R10, R10, R12 ;  /* 0x0000000c0a0a7228 */ /* 0x000fe20000000000 */
[----:B-1----:R-:W-:-:S06]  /*5da0*/  IMAD.WIDE R12, R7, 0x8, R14 ;  /* 0x00000008070c7825 */ /* 0x002fcc00078e020e */
[----:B------:R0:W-:Y:S01]  /*5db0*/  STG.E.64 desc[UR8][R12.64], R10 ;  /* 0x0000000a0c007986 */ /* 0x0001e2000c101b08 */
[----:B------:R-:W-:Y:S05]  /*5dc0*/  BRA.U UP0, `(.L_x_27) ;  /* 0xffffffed00a47547 */ /* 0x000fea000b83ffff */
[----:B------:R-:W-:Y:S05]  /*5dd0*/  EXIT ;  /* 0x000000000000794d */ /* 0x000fea0003800000 */
        .type           $_Z2MCPdi$__internal_accurate_pow,@function
        .size           $_Z2MCPdi$__internal_accurate_pow,(.L_x_30 - $_Z2MCPdi$__internal_accurate_pow)
$_Z2MCPdi$__internal_accurate_pow:
[----:B------:R-:W-:Y:S01]  /*5de0*/  ISETP.GT.U32.AND P0, PT, R9, 0xfffff, PT ;  /* 0x000fffff0900780c */ /* 0x000fe20003f04070 */
[--C-:B------:R-:W-:Y:S01]  /*5df0*/  IMAD.MOV.U32 R19, RZ, RZ, R9.reuse ;  /* 0x000000ffff137224 */ /* 0x100fe200078e0009 */
[----:B------:R-:W-:Y:S01]  /*5e00*/  UMOV UR10, 0x7d2cafe2 ;  /* 0x7d2cafe2000a7882 */ /* 0x000fe20000000000 */
[----:B------:R-:W-:Y:S01]  /*5e10*/  IMAD.MOV.U32 R22, RZ, RZ, 0x41ad3b5a ;  /* 0x41ad3b5aff167424 */ /* 0x000fe200078e00ff */
[----:B------:R-:W-:Y:S01]  /*5e20*/  UMOV UR11, 0x3eb0f5ff ;  /* 0x3eb0f5ff000b7882 */ /* 0x000fe20000000000 */
[----:B------:R-:W-:Y:S01]  /*5e30*/  IMAD.MOV.U32 R23, RZ, RZ, 0x3ed0f5d2 ;  /* 0x3ed0f5d2ff177424 */ /* 0x000fe200078e00ff */
[----:B------:R-:W-:Y:S01]  /*5e40*/  SHF.R.U32.HI R9, RZ, 0x14, R9 ;  /* 0x00000014ff097819 */ /* 0x000fe20000011609 */
[----:B------:R-:W-:Y:S01]  /*5e50*/  UMOV UR12, 0x3b39803f ;  /* 0x3b39803f000c7882 */ /* 0x000fe20000000000 */
[----:B------:R-:W-:-:S05]  /*5e60*/  UMOV UR13, 0x3c7abc9e ;  /* 0x3c7abc9e000d7882 */ /* 0x000fca0000000000 */
[----:B------:R-:W-:-:S10]  /*5e70*/  @!P0 DMUL R16, R18, 1.80143985094819840000e+16 ;  /* 0x4350000012108828 */ /* 0x000fd40000000000 */
[----:B------:R-:W-:Y:S01]  /*5e80*/  @!P0 IMAD.MOV.U32 R19, RZ, RZ, R17 ;  /* 0x000000ffff138224 */ /* 0x000fe200078e0011 */
[----:B------:R-:W-:Y:S01]  /*5e90*/  @!P0 LEA.HI R9, R17, 0xffffffca, RZ, 0xc ;  /* 0xffffffca11098811 */ /* 0x000fe200078f60ff */
[----:B------:R-:W-:Y:S02]  /*5ea0*/  @!P0 IMAD.MOV.U32 R18, RZ, RZ, R16 ;  /* 0x000000ffff128224 */ /* 0x000fe400078e0010 */
[----:B------:R-:W-:Y:S01]  /*5eb0*/  IMAD.MOV.U32 R17, RZ, RZ, 0x43300000 ;  /* 0x43300000ff117424 */ /* 0x000fe200078e00ff */
[----:B------:R-:W-:Y:S01]  /*5ec0*/  LOP3.LUT R19, R19, 0x800fffff, RZ, 0xc0, !PT ;  /* 0x800fffff13137812 */ /* 0x000fe200078ec0ff */
[----:B------:R-:W-:Y:S02]  /*5ed0*/  IMAD.MOV.U32 R20, RZ, RZ, R18 ;  /* 0x000000ffff147224 */ /* 0x000fe400078e0012 */
[----:B------:R-:W-:Y:S01]  /*5ee0*/  IMAD.MOV.U32 R18, RZ, RZ, RZ ;  /* 0x000000ffff127224 */ /* 0x000fe200078e00ff */
[----:B------:R-:W-:-:S04]  /*5ef0*/  LOP3.LUT R19, R19, 0x3ff00000, RZ, 0xfc, !PT ;  /* 0x3ff0000013137812 */ /* 0x000fc800078efcff */
[----:B------:R-:W-:Y:S01]  /*5f00*/  ISETP.GE.U32.AND P1, PT, R19, 0x3ff6a09f, PT ;  /* 0x3ff6a09f1300780c */ /* 0x000fe20003f26070 */
[----:B------:R-:W-:-:S12]  /*5f10*/  IMAD.MOV.U32 R21, RZ, RZ, R19 ;  /* 0x000000ffff157224 */ /* 0x000fd800078e0013 */
[----:B------:R-:W-:-:S04]  /*5f20*/  @P1 VIADD R16, R21, 0xfff00000 ;  /* 0xfff0000015101836 */ /* 0x000fc80000000000 */
[----:B------:R-:W-:Y:S02]  /*5f30*/  @P1 IMAD.MOV.U32 R21, RZ, RZ, R16 ;  /* 0x000000ffff151224 */ /* 0x000fe400078e0010 */
[C---:B------:R-:W-:Y:S02]  /*5f40*/  VIADD R16, R9.reuse, 0xfffffc01 ;  /* 0xfffffc0109107836 */ /* 0x040fe40000000000 */
[----:B------:R-:W-:Y:S02]  /*5f50*/  @P1 VIADD R16, R9, 0xfffffc02 ;  /* 0xfffffc0209101836 */ /* 0x000fe40000000000 */
[C---:B------:R-:W-:Y:S02]  /*5f60*/  DADD R26, R20.reuse, 1 ;  /* 0x3ff00000141a7429 */ /* 0x040fe40000000000 */
[----:B------:R-:W-:Y:S01]  /*5f70*/  DADD R20, R20, -1 ;  /* 0xbff0000014147429 */ /* 0x000fe20000000000 */
[----:B------:R-:W-:-:S03]  /*5f80*/  LOP3.LUT R16, R16, 0x80000000, RZ, 0x3c, !PT ;  /* 0x8000000010107812 */ /* 0x000fc600078e3cff */
[----:B------:R-:W0:Y:S02]  /*5f90*/  MUFU.RCP64H R19, R27 ;  /* 0x0000001b00137308 */ /* 0x000e240000001800 */
[----:B0-----:R-:W-:-:S08]  /*5fa0*/  DFMA R24, -R26, R18, 1 ;  /* 0x3ff000001a18742b */ /* 0x001fd00000000112 */
[----:B------:R-:W-:-:S08]  /*5fb0*/  DFMA R24, R24, R24, R24 ;  /* 0x000000181818722b */ /* 0x000fd00000000018 */
[----:B------:R-:W-:-:S08]  /*5fc0*/  DFMA R24, R18, R24, R18 ;  /* 0x000000181218722b */ /* 0x000fd00000000012 */
[----:B------:R-:W-:-:S08]  /*5fd0*/  DMUL R18, R20, R24 ;  /* 0x0000001814127228 */ /* 0x000fd00000000000 */
[----:B------:R-:W-:-:S08]  /*5fe0*/  DFMA R18, R20, R24, R18 ;  /* 0x000000181412722b */ /* 0x000fd00000000012 */
[----:B------:R-:W-:-:S08]  /*5ff0*/  DMUL R28, R18, R18 ;  /* 0x00000012121c7228 */ /* 0x000fd00000000000 */
[----:B------:R-:W-:Y:S01]  /*6000*/  DFMA R22, R28, UR10, R22 ;  /* 0x0000000a1c167c2b */ /* 0x000fe20008000016 */
[----:B------:R-:W-:Y:S01]  /*6010*/  UMOV UR10, 0x75488a3f ;  /* 0x75488a3f000a7882 */ /* 0x000fe20000000000 */
[----:B------:R-:W-:-:S06]  /*6020*/  UMOV UR11, 0x3ef3b20a ;  /* 0x3ef3b20a000b7882 */ /* 0x000fcc0000000000 */
[----:B------:R-:W-:Y:S01]  /*6030*/  DFMA R26, R28, R22, UR10 ;  /* 0x0000000a1c1a7e2b */ /* 0x000fe20008000016 */
[----:B------:R-:W-:Y:S01]  /*6040*/  UMOV UR10, 0xe4faecd5 ;  /* 0xe4faecd5000a7882 */ /* 0x000fe20000000000 */
[----:B------:R-:W-:Y:S01]  /*6050*/  UMOV UR11, 0x3f1745cd ;  /* 0x3f1745cd000b7882 */ /* 0x000fe20000000000 */
[----:B------:R-:W-:-:S05]  /*6060*/  DADD R22, R20, -R18 ;  /* 0x0000000014167229 */ /* 0x000fca0000000812 */
[----:B------:R-:W-:Y:S01]  /*6070*/  DFMA R26, R28, R26, UR10 ;  /* 0x0000000a1c1a7e2b */ /* 0x000fe2000800001a */
[----:B------:R-:W-:Y:S01]  /*6080*/  UMOV UR10, 0x258a578b ;  /* 0x258a578b000a7882 */ /* 0x000fe20000000000 */
[----:B------:R-:W-:Y:S01]  /*6090*/  UMOV UR11, 0x3f3c71c7 ;  /* 0x3f3c71c7000b7882 */ /* 0x000fe20000000000 */
[----:B------:R-:W-:-:S05]  /*60a0*/  DADD R22, R22, R22 ;  /* 0x0000000016167229 */ /* 0x000fca0000000016 */
[----:B------:R-:W-:Y:S01]  /*60b0*/  DFMA R26, R28, R26, UR10 ;  /* 0x0000000a1c1a7e2b */ /* 0x000fe2000800001a */
[----:B------:R-:W-:Y:S01]  /*60c0*/  UMOV UR10, 0x9242b910 ;  /* 0x9242b910000a7882 */ /* 0x000fe20000000000 */
[----:B------:R-:W-:Y:S01]  /*60d0*/  UMOV UR11, 0x3f624924 ;  /* 0x3f624924000b7882 */ /* 0x000fe20000000000 */
[----:B------:R-:W-:-:S05]  /*60e0*/  DFMA R22, R20, -R18, R22 ;  /* 0x800000121416722b */ /* 0x000fca0000000016 */
[----:B------:R-:W-:Y:S01]  /*60f0*/  DFMA R26, R28, R26, UR10 ;  /* 0x0000000a1c1a7e2b */ /* 0x000fe2000800001a */
[----:B------:R-:W-:Y:S01]  /*6100*/  UMOV UR10, 0x99999dfb ;  /* 0x99999dfb000a7882 */ /* 0x000fe20000000000 */
[----:B------:R-:W-:Y:S01]  /*6110*/  UMOV UR11, 0x3f899999 ;  /* 0x3f899999000b7882 */ /* 0x000fe20000000000 */
[----:B------:R-:W-:Y:S02]  /*6120*/  DMUL R22, R24, R22 ;  /* 0x0000001618167228 */ /* 0x000fe40000000000 */
[----:B------:R-:W-:-:S03]  /*6130*/  DMUL R24, R18, R18 ;  /* 0x0000001212187228 */ /* 0x000fc60000000000 */
[----:B------:R-:W-:Y:S01]  /*6140*/  DFMA R26, R28, R26, UR10 ;  /* 0x0000000a1c1a7e2b */ /* 0x000fe2000800001a */
[----:B------:R-:W-:Y:S01]  /*6150*/  UMOV UR10, 0x55555555 ;  /* 0x55555555000a7882 */ /* 0x000fe20000000000 */
[----:B------:R-:W-:-:S06]  /*6160*/  UMOV UR11, 0x3fb55555 ;  /* 0x3fb55555000b7882 */ /* 0x000fcc0000000000 */
[----:B------:R-:W-:-:S08]  /*6170*/  DFMA R20, R28, R26, UR10 ;  /* 0x0000000a1c147e2b */ /* 0x000fd0000800001a */
[----:B------:R-:W-:Y:S01]  /*6180*/  DADD R30, -R20, UR10 ;  /* 0x0000000a141e7e29 */ /* 0x000fe20008000100 */
[----:B------:R-:W-:Y:S01]  /*6190*/  UMOV UR10, 0xb9e7b0 ;  /* 0x00b9e7b0000a7882 */ /* 0x000fe20000000000 */
[----:B------:R-:W-:-:S06]  /*61a0*/  UMOV UR11, 0x3c46a4cb ;  /* 0x3c46a4cb000b7882 */ /* 0x000fcc0000000000 */
[----:B------:R-:W-:Y:S02]  /*61b0*/  DFMA R30, R28, R26, R30 ;  /* 0x0000001a1c1e722b */ /* 0x000fe4000000001e */
[----:B------:R-:W-:Y:S01]  /*61c0*/  DFMA R28, R18, R18, -R24 ;  /* 0x00000012121c722b */ /* 0x000fe20000000818 */
[----:B------:R-:W-:Y:S02]  /*61d0*/  VIADD R27, R23, 0x100000 ;  /* 0x00100000171b7836 */ /* 0x000fe40000000000 */
[----:B------:R-:W-:-:S03]  /*61e0*/  IMAD.MOV.U32 R26, RZ, RZ, R22 ;  /* 0x000000ffff1a7224 */ /* 0x000fc600078e0016 */
[----:B------:R-:W-:Y:S01]  /*61f0*/  DADD R30, R30, -UR10 ;  /* 0x8000000a1e1e7e29 */ /* 0x000fe20008000000 */
[----:B------:R-:W-:Y:S01]  /*6200*/  UMOV UR10, 0x80000000 ;  /* 0x80000000000a7882 */ /* 0x000fe20000000000 */
[----:B------:R-:W-:Y:S01]  /*6210*/  UMOV UR11, 0x43300000 ;  /* 0x43300000000b7882 */ /* 0x000fe20000000000 */
[C---:B------:R-:W-:Y:S02]  /*6220*/  DFMA R26, R18.reuse, R26, R28 ;  /* 0x0000001a121a722b */ /* 0x040fe4000000001c */
[----:B------:R-:W-:-:S08]  /*6230*/  DMUL R28, R18, R24 ;  /* 0x00000018121c7228 */ /* 0x000fd00000000000 */
[----:B------:R-:W-:-:S08]  /*6240*/  DFMA R32, R18, R24, -R28 ;  /* 0x000000181220722b */ /* 0x000fd0000000081c */
[----:B------:R-:W-:Y:S02]  /*6250*/  DFMA R32, R22, R24, R32 ;  /* 0x000000181620722b */ /* 0x000fe40000000020 */
[----:B------:R-:W-:-:S06]  /*6260*/  DADD R24, R20, R30 ;  /* 0x0000000014187229 */ /* 0x000fcc000000001e */
[----:B------:R-:W-:Y:S02]  /*6270*/  DFMA R26, R18, R26, R32 ;  /* 0x0000001a121a722b */ /* 0x000fe40000000020 */
[----:B------:R-:W-:Y:S02]  /*6280*/  DADD R32, R20, -R24 ;  /* 0x0000000014207229 */ /* 0x000fe40000000818 */
[----:B------:R-:W-:-:S06]  /*6290*/  DMUL R20, R24, R28 ;  /* 0x0000001c18147228 */ /* 0x000fcc0000000000 */
[----:B------:R-:W-:Y:S02]  /*62a0*/  DADD R32, R30, R32 ;  /* 0x000000001e207229 */ /* 0x000fe40000000020 */
[----:B------:R-:W-:-:S08]  /*62b0*/  DFMA R30, R24, R28, -R20 ;  /* 0x0000001c181e722b */ /* 0x000fd00000000814 */
[----:B------:R-:W-:-:S08]  /*62c0*/  DFMA R26, R24, R26, R30 ;  /* 0x0000001a181a722b */ /* 0x000fd0000000001e */
[----:B------:R-:W-:-:S08]  /*62d0*/  DFMA R32, R32, R28, R26 ;  /* 0x0000001c2020722b */ /* 0x000fd0000000001a */
[----:B------:R-:W-:-:S08]  /*62e0*/  DADD R26, R20, R32 ;  /* 0x00000000141a7229 */ /* 0x000fd00000000020 */
[--C-:B------:R-:W-:Y:S02]  /*62f0*/  DADD R24, R18, R26.reuse ;  /* 0x0000000012187229 */ /* 0x100fe4000000001a */
[----:B------:R-:W-:-:S06]  /*6300*/  DADD R20, R20, -R26 ;  /* 0x0000000014147229 */ /* 0x000fcc000000081a */
[----:B------:R-:W-:Y:S02]  /*6310*/  DADD R18, R18, -R24 ;  /* 0x0000000012127229 */ /* 0x000fe40000000818 */
[----:B------:R-:W-:-:S06]  /*6320*/  DADD R20, R32, R20 ;  /* 0x0000000020147229 */ /* 0x000fcc0000000014 */
[----:B------:R-:W-:-:S08]  /*6330*/  DADD R18, R26, R18 ;  /* 0x000000001a127229 */ /* 0x000fd00000000012 */
[----:B------:R-:W-:-:S08]  /*6340*/  DADD R18, R20, R18 ;  /* 0x0000000014127229 */ /* 0x000fd00000000012 */
[----:B------:R-:W-:Y:S02]  /*6350*/  DADD R22, R22, R18 ;  /* 0x0000000016167229 */ /* 0x000fe40000000012 */
[----:B------:R-:W-:Y:S01]  /*6360*/  DADD R18, R16, -UR10 ;  /* 0x8000000a10127e29 */ /* 0x000fe20008000000 */
[----:B------:R-:W-:Y:S01]  /*6370*/  UMOV UR10, 0xfefa39ef ;  /* 0xfefa39ef000a7882 */ /* 0x000fe20000000000 */
[----:B------:R-:W-:-:S04]  /*6380*/  UMOV UR11, 0x3fe62e42 ;  /* 0x3fe62e42000b7882 */ /* 0x000fc80000000000 */
[----:B------:R-:W-:-:S08]  /*6390*/  DADD R20, R24, R22 ;  /* 0x0000000018147229 */ /* 0x000fd00000000016 */
[--C-:B------:R-:W-:Y:S02]  /*63a0*/  DFMA R16, R18, UR10, R20.reuse ;  /* 0x0000000a12107c2b */ /* 0x100fe40008000014 */
[----:B------:R-:W-:-:S06]  /*63b0*/  DADD R26, R24, -R20 ;  /* 0x00000000181a7229 */ /* 0x000fcc0000000814 */
[----:B------:R-:W-:Y:S02]  /*63c0*/  DFMA R24, R18, -UR10, R16 ;  /* 0x8000000a12187c2b */ /* 0x000fe40008000010 */
[----:B------:R-:W-:-:S06]  /*63d0*/  DADD R26, R22, R26 ;  /* 0x00000000161a7229 */ /* 0x000fcc000000001a */
[----:B------:R-:W-:-:S08]  /*63e0*/  DADD R24, -R20, R24 ;  /* 0x0000000014187229 */ /* 0x000fd00000000118 */
[----:B------:R-:W-:-:S08]  /*63f0*/  DADD R20, R26, -R24 ;  /* 0x000000001a147229 */ /* 0x000fd00000000818 */
[----:B------:R-:W-:-:S08]  /*6400*/  DFMA R20, R18, UR12, R20 ;  /* 0x0000000c12147c2b */ /* 0x000fd00008000014 */
[----:B------:R-:W-:-:S08]  /*6410*/  DADD R18, R16, R20 ;  /* 0x0000000010127229 */ /* 0x000fd00000000014 */
[----:B------:R-:W-:Y:S02]  /*6420*/  DADD R16, R16, -R18 ;  /* 0x0000000010107229 */ /* 0x000fe40000000812 */
[----:B------:R-:W-:-:S06]  /*6430*/  DMUL R22, R18, 4 ;  /* 0x4010000012167828 */ /* 0x000fcc0000000000 */
[----:B------:R-:W-:Y:S02]  /*6440*/  DADD R20, R20, R16 ;  /* 0x0000000014147229 */ /* 0x000fe40000000010 */
[----:B------:R-:W-:Y:S01]  /*6450*/  DFMA R18, R18, 4, -R22 ;  /* 0x401000001212782b */ /* 0x000fe20000000816 */
[----:B------:R-:W-:Y:S02]  /*6460*/  IMAD.MOV.U32 R16, RZ, RZ, 0x652b82fe ;  /* 0x652b82feff107424 */ /* 0x000fe400078e00ff */
[----:B------:R-:W-:-:S05]  /*6470*/  IMAD.MOV.U32 R17, RZ, RZ, 0x3ff71547 ;  /* 0x3ff71547ff117424 */ /* 0x000fca00078e00ff */
[----:B------:R-:W-:-:S08]  /*6480*/  DFMA R20, R20, 4, R18 ;  /* 0x401000001414782b */ /* 0x000fd00000000012 */
[----:B------:R-:W-:-:S08]  /*6490*/  DADD R24, R22, R20 ;  /* 0x0000000016187229 */ /* 0x000fd00000000014 */
[----:B------:R-:W-:Y:S02]  /*64a0*/  DFMA R16, R24, R16, 6.75539944105574400000e+15 ;  /* 0x433800001810742b */ /* 0x000fe40000000010 */
[----:B------:R-:W-:Y:S01]  /*64b0*/  FSETP.GEU.AND P0, PT, |R25|, 4.1917929649353027344, PT ;  /* 0x4086232b1900780b */ /* 0x000fe20003f0e200 */
[----:B------:R-:W-:-:S05]  /*64c0*/  DADD R22, R22, -R24 ;  /* 0x0000000016167229 */ /* 0x000fca0000000818 */
[----:B------:R-:W-:-:S03]  /*64d0*/  DADD R18, R16, -6.75539944105574400000e+15 ;  /* 0xc338000010127429 */ /* 0x000fc60000000000 */
[----:B------:R-:W-:-:S05]  /*64e0*/  DADD R20, R20, R22 ;  /* 0x0000000014147229 */ /* 0x000fca0000000016 */
[----:B------:R-:W-:Y:S01]  /*64f0*/  DFMA R26, R18, -UR10, R24 ;  /* 0x8000000a121a7c2b */ /* 0x000fe20008000018 */
[----:B------:R-:W-:Y:S01]  /*6500*/  UMOV UR10, 0x3b39803f ;  /* 0x3b39803f000a7882 */ /* 0x000fe20000000000 */
[----:B------:R-:W-:-:S06]  /*6510*/  UMOV UR11, 0x3c7abc9e ;  /* 0x3c7abc9e000b7882 */ /* 0x000fcc0000000000 */
[----:B------:R-:W-:Y:S01]  /*6520*/  DFMA R26, R18, -UR10, R26 ;  /* 0x8000000a121a7c2b */ /* 0x000fe2000800001a */
[----:B------:R-:W-:Y:S01]  /*6530*/  UMOV UR10, 0x69ce2bdf ;  /* 0x69ce2bdf000a7882 */ /* 0x000fe20000000000 */
[----:B------:R-:W-:Y:S01]  /*6540*/  IMAD.MOV.U32 R18, RZ, RZ, -0x35dec16 ;  /* 0xfca213eaff127424 */ /* 0x000fe200078e00ff */
[----:B------:R-:W-:Y:S01]  /*6550*/  UMOV UR11, 0x3e5ade15 ;  /* 0x3e5ade15000b7882 */ /* 0x000fe20000000000 */
[----:B------:R-:W-:-:S06]  /*6560*/  IMAD.MOV.U32 R19, RZ, RZ, 0x3e928af3 ;  /* 0x3e928af3ff137424 */ /* 0x000fcc00078e00ff */
[----:B------:R-:W-:Y:S01]  /*6570*/  DFMA R18, R26, UR10, R18 ;  /* 0x0000000a1a127c2b */ /* 0x000fe20008000012 */
[----:B------:R-:W-:Y:S01]  /*6580*/  UMOV UR10, 0x62401315 ;  /* 0x62401315000a7882 */ /* 0x000fe20000000000 */
[----:B------:R-:W-:-:S06]  /*6590*/  UMOV UR11, 0x3ec71dee ;  /* 0x3ec71dee000b7882 */ /* 0x000fcc0000000000 */
[----:B------:R-:W-:Y:S01]  /*65a0*/  DFMA R18, R26, R18, UR10 ;  /* 0x0000000a1a127e2b */ /* 0x000fe20008000012 */
        /* <DEDUP_REMOVED lines=20> */
[----:B------:R-:W-:-:S08]  /*66f0*/  DFMA R18, R26, R18, UR10 ;  /* 0x0000000a1a127e2b */ /* 0x000fd00008000012 */
[----:B------:R-:W-:-:S08]  /*6700*/  DFMA R18, R26, R18, 1 ;  /* 0x3ff000001a12742b */ /* 0x000fd00000000012 */
[----:B------:R-:W-:-:S10]  /*6710*/  DFMA R18, R26, R18, 1 ;  /* 0x3ff000001a12742b */ /* 0x000fd40000000012 */
[----:B------:R-:W-:Y:S02]  /*6720*/  IMAD R23, R16, 0x100000, R19 ;  /* 0x0010000010177824 */ /* 0x000fe400078e0213 */
[----:B------:R-:W-:Y:S01]  /*6730*/  IMAD.MOV.U32 R22, RZ, RZ, R18 ;  /* 0x000000ffff167224 */ /* 0x000fe200078e0012 */
[----:B------:R-:W-:Y:S06]  /*6740*/  @!P0 BRA `(.L_x_28) ;  /* 0x0000000000308947 */ /* 0x000fec0003800000 */
[----:B------:R-:W-:Y:S01]  /*6750*/  FSETP.GEU.AND P1, PT, |R25|, 4.2275390625, PT ;  /* 0x408748001900780b */ /* 0x000fe20003f2e200 */
[C---:B------:R-:W-:Y:S02]  /*6760*/  DADD R22, R24.reuse, +INF ;  /* 0x7ff0000018167429 */ /* 0x040fe40000000000 */
[----:B------:R-:W-:-:S08]  /*6770*/  DSETP.GEU.AND P0, PT, R24, RZ, PT ;  /* 0x000000ff1800722a */ /* 0x000fd00003f0e000 */
[----:B------:R-:W-:Y:S02]  /*6780*/  FSEL R22, R22, RZ, P0 ;  /* 0x000000ff16167208 */ /* 0x000fe40000000000 */
[----:B------:R-:W-:Y:S02]  /*6790*/  @!P1 LEA.HI R9, R16, R16, RZ, 0x1 ;  /* 0x0000001010099211 */ /* 0x000fe400078f08ff */
[----:B------:R-:W-:Y:S02]  /*67a0*/  FSEL R23, R23, RZ, P0 ;  /* 0x000000ff17177208 */ /* 0x000fe40000000000 */
[----:B------:R-:W-:-:S05]  /*67b0*/  @!P1 SHF.R.S32.HI R9, RZ, 0x1, R9 ;  /* 0x00000001ff099819 */ /* 0x000fca0000011409 */
[----:B------:R-:W-:Y:S02]  /*67c0*/  @!P1 IMAD.IADD R16, R16, 0x1, -R9 ;  /* 0x0000000110109824 */ /* 0x000fe400078e0a09 */
[----:B------:R-:W-:-:S03]  /*67d0*/  @!P1 IMAD R19, R9, 0x100000, R19 ;  /* 0x0010000009139824 */ /* 0x000fc600078e0213 */
[----:B------:R-:W-:Y:S01]  /*67e0*/  @!P1 LEA R17, R16, 0x3ff00000, 0x14 ;  /* 0x3ff0000010119811 */ /* 0x000fe200078ea0ff */
[----:B------:R-:W-:-:S06]  /*67f0*/  @!P1 IMAD.MOV.U32 R16, RZ, RZ, RZ ;  /* 0x000000ffff109224 */ /* 0x000fcc00078e00ff */
[----:B------:R-:W-:-:S11]  /*6800*/  @!P1 DMUL R22, R18, R16 ;  /* 0x0000001012169228 */ /* 0x000fd60000000000 */
.L_x_28:
[----:B------:R-:W-:Y:S01]  /*6810*/  DFMA R20, R20, R22, R22 ;  /* 0x000000161414722b */ /* 0x000fe20000000016 */
[----:B------:R-:W-:Y:S01]  /*6820*/  IMAD.MOV.U32 R18, RZ, RZ, R34 ;  /* 0x000000ffff127224 */ /* 0x000fe200078e0022 */
[----:B------:R-:W-:Y:S01]  /*6830*/  DSETP.NEU.AND P0, PT, |R22|, +INF , PT ;  /* 0x7ff000001600742a */ /* 0x000fe20003f0d200 */
[----:B------:R-:W-:-:S07]  /*6840*/  IMAD.MOV.U32 R19, RZ, RZ, 0x0 ;  /* 0x00000000ff137424 */ /* 0x000fce00078e00ff */
[----:B------:R-:W-:Y:S02]  /*6850*/  FSEL R16, R22, R20, !P0 ;  /* 0x0000001416107208 */ /* 0x000fe40004000000 */
[----:B------:R-:W-:Y:S01]  /*6860*/  FSEL R9, R23, R21, !P0 ;  /* 0x0000001517097208 */ /* 0x000fe20004000000 */
[----:B------:R-:W-:Y:S06]  /*6870*/  RET.REL.NODEC R18 `(_Z2MCPdi) ;  /* 0xffffff9412e07950 */ /* 0x000fec0003c3ffff */
.L_x_29:
[----:B------:R-:W-:-:S00]  /*6880*/  BRA `(.L_x_29) ;  /* 0xfffffffc00fc7947 */ /* 0x000fc0000383ffff */
[----:B------:R-:W-:-:S00]  /*6890*/  NOP ;  /* 0x0000000000007918 */ /* 0x000fc00000000000 */
        /* <DEDUP_REMOVED lines=14> */
.L_x_30:


//--------------------- .nv.global.init           --------------------------
	.section	.nv.global.init,"aw",@progbits
	.align	4
.nv.global.init:
	.type		mrg32k3aM1SubSeq,@object
	.size		mrg32k3aM1SubSeq,(mrg32k3aM2SubSeq - mrg32k3aM1SubSeq)
mrg32k3aM1SubSeq:
        /*0000*/ 	.byte	0x0b, 0xcc, 0xee, 0x04, 0x73, 0x29, 0x8b, 0x6f, 0xf6, 0x53, 0x03, 0xf6, 0x23, 0xf6, 0xea, 0xda
        /* <DEDUP_REMOVED lines=125> */
	.type		mrg32k3aM2SubSeq,@object
	.size		mrg32k3aM2SubSeq,(mrg32k3aM1 - mrg32k3aM2SubSeq)
mrg32k3aM2SubSeq:
        /* <DEDUP_REMOVED lines=126> */
	.type		mrg32k3aM1,@object
	.size		mrg32k3aM1,(mrg32k3aM1Seq - mrg32k3aM1)
mrg32k3aM1:
        /* <DEDUP_REMOVED lines=144> */
	.type		mrg32k3aM1Seq,@object
	.size		mrg32k3aM1Seq,(mrg32k3aM2 - mrg32k3aM1Seq)
mrg32k3aM1Seq:
        /* <DEDUP_REMOVED lines=144> */
	.type		mrg32k3aM2,@object
	.size		mrg32k3aM2,(mrg32k3aM2Seq - mrg32k3aM2)
mrg32k3aM2:
        /* <DEDUP_REMOVED lines=144> */
	.type		mrg32k3aM2Seq,@object
	.size		mrg32k3aM2Seq,(precalc_xorwow_matrix - mrg32k3aM2Seq)
mrg32k3aM2Seq:
        /* <DEDUP_REMOVED lines=144> */
	.type		precalc_xorwow_matrix,@object
	.size		precalc_xorwow_matrix,(precalc_xorwow_offset_matrix - precalc_xorwow_matrix)
precalc_xorwow_matrix:
        /* <DEDUP_REMOVED lines=6400> */
	.type		precalc_xorwow_offset_matrix,@object
	.size		precalc_xorwow_offset_matrix,(.L_1 - precalc_xorwow_offset_matrix)
precalc_xorwow_offset_matrix:
        /* <DEDUP_REMOVED lines=6400> */
.L_1:


//--------------------- .nv.shared.reserved.0     --------------------------
	.section	.nv.shared.reserved.0,"aw",@nobits
	.weak		__nv_reservedSMEM_offset_0_alias
	.size		__nv_reservedSMEM_offset_0_alias, 0, 64
	.other		__nv_reservedSMEM_offset_0_alias,@"STO_CUDA_RESERVED_SHARED STV_DEFAULT"
__nv_reservedSMEM_offset_0_alias:
	.zero		0
	.zero		64


//--------------------- .nv.constant0._Z2MCPdi    --------------------------
	.section	.nv.constant0._Z2MCPdi,"a",@progbits
	.sectionflags	@""
	.align	4
.nv.constant0._Z2MCPdi:
	.zero		908


//--------------------- SYMBOLS --------------------------

	.type		.nv.reservedSmem.offset0,@object
	.size		.nv.reservedSmem.offset0,0x4
